//
// Generated by NVIDIA NVVM Compiler
//
// Compiler Build ID: CL-36424714
// Cuda compilation tools, release 13.0, V13.0.88
// Based on NVVM 20.0.0
//

.version 9.0
.target sm_100
.address_size 64

	// .globl	_Z17bitonicSortKernelPjPiii

.visible .entry _Z17bitonicSortKernelPjPiii(
	.param .u64 .ptr .align 1 _Z17bitonicSortKernelPjPiii_param_0,
	.param .u64 .ptr .align 1 _Z17bitonicSortKernelPjPiii_param_1,
	.param .u32 _Z17bitonicSortKernelPjPiii_param_2,
	.param .u32 _Z17bitonicSortKernelPjPiii_param_3
)
{
	.reg .pred 	%p<5>;
	.reg .b32 	%r<17>;
	.reg .b64 	%rd<21>;

	ld.param.u64 	%rd7, [_Z17bitonicSortKernelPjPiii_param_0];
	ld.param.u64 	%rd8, [_Z17bitonicSortKernelPjPiii_param_1];
	ld.param.u32 	%r8, [_Z17bitonicSortKernelPjPiii_param_2];
	ld.param.u32 	%r7, [_Z17bitonicSortKernelPjPiii_param_3];
	cvta.to.global.u64 	%rd1, %rd8;
	cvta.to.global.u64 	%rd2, %rd7;
	mov.u32 	%r9, %tid.x;
	mov.u32 	%r10, %ntid.x;
	mov.u32 	%r11, %ctaid.x;
	mad.lo.s32 	%r1, %r10, %r11, %r9;
	xor.b32  	%r2, %r8, %r1;
	setp.le.u32 	%p1, %r2, %r1;
	@%p1 bra 	$L__BB0_6;
	and.b32  	%r12, %r7, %r1;
	setp.ne.s32 	%p2, %r12, 0;
	@%p2 bra 	$L__BB0_4;
	mul.wide.u32 	%rd15, %r1, 4;
	add.s64 	%rd3, %rd2, %rd15;
	ld.global.u32 	%r3, [%rd3];
	mul.wide.u32 	%rd16, %r2, 4;
	add.s64 	%rd4, %rd2, %rd16;
	ld.global.u32 	%r4, [%rd4];
	setp.le.u32 	%p4, %r3, %r4;
	@%p4 bra 	$L__BB0_6;
	st.global.u32 	[%rd3], %r4;
	st.global.u32 	[%rd4], %r3;
	add.s64 	%rd18, %rd1, %rd15;
	ld.global.u32 	%r15, [%rd18];
	add.s64 	%rd20, %rd1, %rd16;
	ld.global.u32 	%r16, [%rd20];
	st.global.u32 	[%rd18], %r16;
	st.global.u32 	[%rd20], %r15;
	bra.uni 	$L__BB0_6;
$L__BB0_4:
	mul.wide.u32 	%rd9, %r1, 4;
	add.s64 	%rd5, %rd2, %rd9;
	ld.global.u32 	%r5, [%rd5];
	mul.wide.u32 	%rd10, %r2, 4;
	add.s64 	%rd6, %rd2, %rd10;
	ld.global.u32 	%r6, [%rd6];
	setp.ge.u32 	%p3, %r5, %r6;
	@%p3 bra 	$L__BB0_6;
	st.global.u32 	[%rd5], %r6;
	st.global.u32 	[%rd6], %r5;
	add.s64 	%rd12, %rd1, %rd9;
	ld.global.u32 	%r13, [%rd12];
	add.s64 	%rd14, %rd1, %rd10;
	ld.global.u32 	%r14, [%rd14];
	st.global.u32 	[%rd12], %r14;
	st.global.u32 	[%rd14], %r13;
$L__BB0_6:
	ret;

}
	// .globl	_Z24computeBoundingBoxKernelPKfS0_S0_iPf
.visible .entry _Z24computeBoundingBoxKernelPKfS0_S0_iPf(
	.param .u64 .ptr .align 1 _Z24computeBoundingBoxKernelPKfS0_S0_iPf_param_0,
	.param .u64 .ptr .align 1 _Z24computeBoundingBoxKernelPKfS0_S0_iPf_param_1,
	.param .u64 .ptr .align 1 _Z24computeBoundingBoxKernelPKfS0_S0_iPf_param_2,
	.param .u32 _Z24computeBoundingBoxKernelPKfS0_S0_iPf_param_3,
	.param .u64 .ptr .align 1 _Z24computeBoundingBoxKernelPKfS0_S0_iPf_param_4
)
{
	.reg .pred 	%p<11>;
	.reg .b32 	%r<22>;
	.reg .b32 	%f<249>;
	.reg .b64 	%rd<33>;

	ld.param.u64 	%rd14, [_Z24computeBoundingBoxKernelPKfS0_S0_iPf_param_0];
	ld.param.u64 	%rd15, [_Z24computeBoundingBoxKernelPKfS0_S0_iPf_param_1];
	ld.param.u64 	%rd16, [_Z24computeBoundingBoxKernelPKfS0_S0_iPf_param_2];
	ld.param.u32 	%r12, [_Z24computeBoundingBoxKernelPKfS0_S0_iPf_param_3];
	ld.param.u64 	%rd13, [_Z24computeBoundingBoxKernelPKfS0_S0_iPf_param_4];
	cvta.to.global.u64 	%rd1, %rd16;
	cvta.to.global.u64 	%rd2, %rd15;
	cvta.to.global.u64 	%rd3, %rd14;
	mov.u32 	%r13, %tid.x;
	mov.u32 	%r14, %ctaid.x;
	or.b32  	%r15, %r13, %r14;
	setp.ne.s32 	%p1, %r15, 0;
	@%p1 bra 	$L__BB1_14;
	setp.lt.s32 	%p2, %r12, 1;
	mov.f32 	%f246, 0fD01502F9;
	mov.f32 	%f243, 0f501502F9;
	mov.f32 	%f244, %f243;
	mov.f32 	%f245, %f243;
	mov.f32 	%f247, %f246;
	mov.f32 	%f248, %f246;
	@%p2 bra 	$L__BB1_13;
	and.b32  	%r1, %r12, 7;
	setp.lt.u32 	%p3, %r12, 8;
	mov.f32 	%f245, 0f501502F9;
	mov.f32 	%f248, 0fD01502F9;
	mov.b32 	%r20, 0;
	mov.f32 	%f247, %f248;
	mov.f32 	%f246, %f248;
	mov.f32 	%f244, %f245;
	mov.f32 	%f243, %f245;
	@%p3 bra 	$L__BB1_5;
	and.b32  	%r20, %r12, 2147483640;
	neg.s32 	%r18, %r20;
	add.s64 	%rd32, %rd3, 16;
	add.s64 	%rd31, %rd2, 16;
	add.s64 	%rd30, %rd1, 16;
	mov.f32 	%f245, 0f501502F9;
	mov.f32 	%f248, 0fD01502F9;
$L__BB1_4:
	.pragma "nounroll";
	ld.global.f32 	%f80, [%rd32+-16];
	min.f32 	%f81, %f243, %f80;
	ld.global.f32 	%f82, [%rd31+-16];
	min.f32 	%f83, %f244, %f82;
	ld.global.f32 	%f84, [%rd30+-16];
	min.f32 	%f85, %f245, %f84;
	max.f32 	%f86, %f246, %f80;
	max.f32 	%f87, %f247, %f82;
	max.f32 	%f88, %f248, %f84;
	ld.global.f32 	%f89, [%rd32+-12];
	min.f32 	%f90, %f81, %f89;
	ld.global.f32 	%f91, [%rd31+-12];
	min.f32 	%f92, %f83, %f91;
	ld.global.f32 	%f93, [%rd30+-12];
	min.f32 	%f94, %f85, %f93;
	max.f32 	%f95, %f86, %f89;
	max.f32 	%f96, %f87, %f91;
	max.f32 	%f97, %f88, %f93;
	ld.global.f32 	%f98, [%rd32+-8];
	min.f32 	%f99, %f90, %f98;
	ld.global.f32 	%f100, [%rd31+-8];
	min.f32 	%f101, %f92, %f100;
	ld.global.f32 	%f102, [%rd30+-8];
	min.f32 	%f103, %f94, %f102;
	max.f32 	%f104, %f95, %f98;
	max.f32 	%f105, %f96, %f100;
	max.f32 	%f106, %f97, %f102;
	ld.global.f32 	%f107, [%rd32+-4];
	min.f32 	%f108, %f99, %f107;
	ld.global.f32 	%f109, [%rd31+-4];
	min.f32 	%f110, %f101, %f109;
	ld.global.f32 	%f111, [%rd30+-4];
	min.f32 	%f112, %f103, %f111;
	max.f32 	%f113, %f104, %f107;
	max.f32 	%f114, %f105, %f109;
	max.f32 	%f115, %f106, %f111;
	ld.global.f32 	%f116, [%rd32];
	min.f32 	%f117, %f108, %f116;
	ld.global.f32 	%f118, [%rd31];
	min.f32 	%f119, %f110, %f118;
	ld.global.f32 	%f120, [%rd30];
	min.f32 	%f121, %f112, %f120;
	max.f32 	%f122, %f113, %f116;
	max.f32 	%f123, %f114, %f118;
	max.f32 	%f124, %f115, %f120;
	ld.global.f32 	%f125, [%rd32+4];
	min.f32 	%f126, %f117, %f125;
	ld.global.f32 	%f127, [%rd31+4];
	min.f32 	%f128, %f119, %f127;
	ld.global.f32 	%f129, [%rd30+4];
	min.f32 	%f130, %f121, %f129;
	max.f32 	%f131, %f122, %f125;
	max.f32 	%f132, %f123, %f127;
	max.f32 	%f133, %f124, %f129;
	ld.global.f32 	%f134, [%rd32+8];
	min.f32 	%f135, %f126, %f134;
	ld.global.f32 	%f136, [%rd31+8];
	min.f32 	%f137, %f128, %f136;
	ld.global.f32 	%f138, [%rd30+8];
	min.f32 	%f139, %f130, %f138;
	max.f32 	%f140, %f131, %f134;
	max.f32 	%f141, %f132, %f136;
	max.f32 	%f142, %f133, %f138;
	ld.global.f32 	%f143, [%rd32+12];
	min.f32 	%f243, %f135, %f143;
	ld.global.f32 	%f144, [%rd31+12];
	min.f32 	%f244, %f137, %f144;
	ld.global.f32 	%f145, [%rd30+12];
	min.f32 	%f245, %f139, %f145;
	max.f32 	%f246, %f140, %f143;
	max.f32 	%f247, %f141, %f144;
	max.f32 	%f248, %f142, %f145;
	add.s32 	%r18, %r18, 8;
	add.s64 	%rd32, %rd32, 32;
	add.s64 	%rd31, %rd31, 32;
	add.s64 	%rd30, %rd30, 32;
	setp.ne.s32 	%p4, %r18, 0;
	@%p4 bra 	$L__BB1_4;
$L__BB1_5:
	setp.eq.s32 	%p5, %r1, 0;
	@%p5 bra 	$L__BB1_13;
	and.b32  	%r7, %r12, 3;
	setp.lt.u32 	%p6, %r1, 4;
	@%p6 bra 	$L__BB1_8;
	mul.wide.u32 	%rd17, %r20, 4;
	add.s64 	%rd18, %rd3, %rd17;
	ld.global.f32 	%f147, [%rd18];
	min.f32 	%f148, %f243, %f147;
	add.s64 	%rd19, %rd2, %rd17;
	ld.global.f32 	%f149, [%rd19];
	min.f32 	%f150, %f244, %f149;
	add.s64 	%rd20, %rd1, %rd17;
	ld.global.f32 	%f151, [%rd20];
	min.f32 	%f152, %f245, %f151;
	max.f32 	%f153, %f246, %f147;
	max.f32 	%f154, %f247, %f149;
	max.f32 	%f155, %f248, %f151;
	ld.global.f32 	%f156, [%rd18+4];
	min.f32 	%f157, %f148, %f156;
	ld.global.f32 	%f158, [%rd19+4];
	min.f32 	%f159, %f150, %f158;
	ld.global.f32 	%f160, [%rd20+4];
	min.f32 	%f161, %f152, %f160;
	max.f32 	%f162, %f153, %f156;
	max.f32 	%f163, %f154, %f158;
	max.f32 	%f164, %f155, %f160;
	ld.global.f32 	%f165, [%rd18+8];
	min.f32 	%f166, %f157, %f165;
	ld.global.f32 	%f167, [%rd19+8];
	min.f32 	%f168, %f159, %f167;
	ld.global.f32 	%f169, [%rd20+8];
	min.f32 	%f170, %f161, %f169;
	max.f32 	%f171, %f162, %f165;
	max.f32 	%f172, %f163, %f167;
	max.f32 	%f173, %f164, %f169;
	ld.global.f32 	%f174, [%rd18+12];
	min.f32 	%f243, %f166, %f174;
	ld.global.f32 	%f175, [%rd19+12];
	min.f32 	%f244, %f168, %f175;
	ld.global.f32 	%f176, [%rd20+12];
	min.f32 	%f245, %f170, %f176;
	max.f32 	%f246, %f171, %f174;
	max.f32 	%f247, %f172, %f175;
	max.f32 	%f248, %f173, %f176;
	add.s32 	%r20, %r20, 4;
$L__BB1_8:
	setp.eq.s32 	%p7, %r7, 0;
	@%p7 bra 	$L__BB1_13;
	setp.eq.s32 	%p8, %r7, 1;
	@%p8 bra 	$L__BB1_11;
	mul.wide.u32 	%rd21, %r20, 4;
	add.s64 	%rd22, %rd3, %rd21;
	ld.global.f32 	%f178, [%rd22];
	min.f32 	%f179, %f243, %f178;
	add.s64 	%rd23, %rd2, %rd21;
	ld.global.f32 	%f180, [%rd23];
	min.f32 	%f181, %f244, %f180;
	add.s64 	%rd24, %rd1, %rd21;
	ld.global.f32 	%f182, [%rd24];
	min.f32 	%f183, %f245, %f182;
	max.f32 	%f184, %f246, %f178;
	max.f32 	%f185, %f247, %f180;
	max.f32 	%f186, %f248, %f182;
	ld.global.f32 	%f187, [%rd22+4];
	min.f32 	%f243, %f179, %f187;
	ld.global.f32 	%f188, [%rd23+4];
	min.f32 	%f244, %f181, %f188;
	ld.global.f32 	%f189, [%rd24+4];
	min.f32 	%f245, %f183, %f189;
	max.f32 	%f246, %f184, %f187;
	max.f32 	%f247, %f185, %f188;
	max.f32 	%f248, %f186, %f189;
	add.s32 	%r20, %r20, 2;
$L__BB1_11:
	and.b32  	%r17, %r12, 1;
	setp.eq.b32 	%p9, %r17, 1;
	not.pred 	%p10, %p9;
	@%p10 bra 	$L__BB1_13;
	mul.wide.u32 	%rd25, %r20, 4;
	add.s64 	%rd26, %rd3, %rd25;
	ld.global.f32 	%f190, [%rd26];
	min.f32 	%f243, %f243, %f190;
	add.s64 	%rd27, %rd2, %rd25;
	ld.global.f32 	%f191, [%rd27];
	min.f32 	%f244, %f244, %f191;
	add.s64 	%rd28, %rd1, %rd25;
	ld.global.f32 	%f192, [%rd28];
	min.f32 	%f245, %f245, %f192;
	max.f32 	%f246, %f246, %f190;
	max.f32 	%f247, %f247, %f191;
	max.f32 	%f248, %f248, %f192;
$L__BB1_13:
	cvta.to.global.u64 	%rd29, %rd13;
	sub.f32 	%f193, %f246, %f243;
	sub.f32 	%f194, %f247, %f244;
	sub.f32 	%f195, %f248, %f245;
	max.f32 	%f196, %f194, %f195;
	max.f32 	%f197, %f193, %f196;
	st.global.f32 	[%rd29], %f243;
	st.global.f32 	[%rd29+4], %f244;
	st.global.f32 	[%rd29+8], %f245;
	add.f32 	%f198, %f243, %f197;
	st.global.f32 	[%rd29+12], %f198;
	add.f32 	%f199, %f244, %f197;
	st.global.f32 	[%rd29+16], %f199;
	add.f32 	%f200, %f245, %f197;
	st.global.f32 	[%rd29+20], %f200;
$L__BB1_14:
	ret;

}
	// .globl	_Z24computeMortonCodesKernelPKfS0_S0_PfPjPii
.visible .entry _Z24computeMortonCodesKernelPKfS0_S0_PfPjPii(
	.param .u64 .ptr .align 1 _Z24computeMortonCodesKernelPKfS0_S0_PfPjPii_param_0,
	.param .u64 .ptr .align 1 _Z24computeMortonCodesKernelPKfS0_S0_PfPjPii_param_1,
	.param .u64 .ptr .align 1 _Z24computeMortonCodesKernelPKfS0_S0_PfPjPii_param_2,
	.param .u64 .ptr .align 1 _Z24computeMortonCodesKernelPKfS0_S0_PfPjPii_param_3,
	.param .u64 .ptr .align 1 _Z24computeMortonCodesKernelPKfS0_S0_PfPjPii_param_4,
	.param .u64 .ptr .align 1 _Z24computeMortonCodesKernelPKfS0_S0_PfPjPii_param_5,
	.param .u32 _Z24computeMortonCodesKernelPKfS0_S0_PfPjPii_param_6
)
{
	.reg .pred 	%p<2>;
	.reg .b32 	%r<35>;
	.reg .b32 	%f<19>;
	.reg .b64 	%rd<19>;

	ld.param.u64 	%rd1, [_Z24computeMortonCodesKernelPKfS0_S0_PfPjPii_param_0];
	ld.param.u64 	%rd2, [_Z24computeMortonCodesKernelPKfS0_S0_PfPjPii_param_1];
	ld.param.u64 	%rd3, [_Z24computeMortonCodesKernelPKfS0_S0_PfPjPii_param_2];
	ld.param.u64 	%rd4, [_Z24computeMortonCodesKernelPKfS0_S0_PfPjPii_param_3];
	ld.param.u64 	%rd5, [_Z24computeMortonCodesKernelPKfS0_S0_PfPjPii_param_4];
	ld.param.u64 	%rd6, [_Z24computeMortonCodesKernelPKfS0_S0_PfPjPii_param_5];
	ld.param.u32 	%r2, [_Z24computeMortonCodesKernelPKfS0_S0_PfPjPii_param_6];
	mov.u32 	%r3, %ctaid.x;
	mov.u32 	%r4, %ntid.x;
	mov.u32 	%r5, %tid.x;
	mad.lo.s32 	%r1, %r3, %r4, %r5;
	setp.ge.s32 	%p1, %r1, %r2;
	@%p1 bra 	$L__BB2_2;
	cvta.to.global.u64 	%rd7, %rd4;
	cvta.to.global.u64 	%rd8, %rd1;
	cvta.to.global.u64 	%rd9, %rd2;
	cvta.to.global.u64 	%rd10, %rd3;
	cvta.to.global.u64 	%rd11, %rd5;
	cvta.to.global.u64 	%rd12, %rd6;
	ld.global.f32 	%f1, [%rd7];
	ld.global.f32 	%f2, [%rd7+4];
	ld.global.f32 	%f3, [%rd7+8];
	ld.global.f32 	%f4, [%rd7+12];
	sub.f32 	%f5, %f4, %f1;
	max.f32 	%f6, %f5, 0f3727C5AC;
	mul.wide.s32 	%rd13, %r1, 4;
	add.s64 	%rd14, %rd8, %rd13;
	ld.global.f32 	%f7, [%rd14];
	sub.f32 	%f8, %f7, %f1;
	div.rn.f32 	%f9, %f8, %f6;
	mul.f32 	%f10, %f9, 0f447FC000;
	cvt.rzi.u32.f32 	%r6, %f10;
	add.s64 	%rd15, %rd9, %rd13;
	ld.global.f32 	%f11, [%rd15];
	sub.f32 	%f12, %f11, %f2;
	div.rn.f32 	%f13, %f12, %f6;
	mul.f32 	%f14, %f13, 0f447FC000;
	cvt.rzi.u32.f32 	%r7, %f14;
	add.s64 	%rd16, %rd10, %rd13;
	ld.global.f32 	%f15, [%rd16];
	sub.f32 	%f16, %f15, %f3;
	div.rn.f32 	%f17, %f16, %f6;
	mul.f32 	%f18, %f17, 0f447FC000;
	cvt.rzi.u32.f32 	%r8, %f18;
	mul.lo.s32 	%r9, %r6, 65537;
	and.b32  	%r10, %r9, 50331903;
	mul.lo.s32 	%r11, %r10, 257;
	and.b32  	%r12, %r11, 50393103;
	mul.lo.s32 	%r13, %r12, 17;
	and.b32  	%r14, %r13, 51130563;
	mul.lo.s32 	%r15, %r14, 20;
	and.b32  	%r16, %r15, 613566756;
	mul.lo.s32 	%r17, %r7, 65537;
	and.b32  	%r18, %r17, 251658495;
	mul.lo.s32 	%r19, %r18, 257;
	and.b32  	%r20, %r19, 251719695;
	mul.lo.s32 	%r21, %r20, 17;
	and.b32  	%r22, %r21, 1124872387;
	mul.lo.s32 	%r23, %r22, 10;
	and.b32  	%r24, %r23, -1840700270;
	or.b32  	%r25, %r24, %r16;
	mul.lo.s32 	%r26, %r8, 65537;
	and.b32  	%r27, %r26, 251658495;
	mul.lo.s32 	%r28, %r27, 257;
	and.b32  	%r29, %r28, 251719695;
	mul.lo.s32 	%r30, %r29, 17;
	and.b32  	%r31, %r30, 1124872387;
	mul.lo.s32 	%r32, %r31, 5;
	and.b32  	%r33, %r32, 1227133513;
	or.b32  	%r34, %r25, %r33;
	add.s64 	%rd17, %rd11, %rd13;
	st.global.u32 	[%rd17], %r34;
	add.s64 	%rd18, %rd12, %rd13;
	st.global.u32 	[%rd18], %r1;
$L__BB2_2:
	ret;

}
	// .globl	_Z17buildOctreeKernelPKfS0_S0_P10OctreeNodeiPiPfS3_PKi
.visible .entry _Z17buildOctreeKernelPKfS0_S0_P10OctreeNodeiPiPfS3_PKi(
	.param .u64 .ptr .align 1 _Z17buildOctreeKernelPKfS0_S0_P10OctreeNodeiPiPfS3_PKi_param_0,
	.param .u64 .ptr .align 1 _Z17buildOctreeKernelPKfS0_S0_P10OctreeNodeiPiPfS3_PKi_param_1,
	.param .u64 .ptr .align 1 _Z17buildOctreeKernelPKfS0_S0_P10OctreeNodeiPiPfS3_PKi_param_2,
	.param .u64 .ptr .align 1 _Z17buildOctreeKernelPKfS0_S0_P10OctreeNodeiPiPfS3_PKi_param_3,
	.param .u32 _Z17buildOctreeKernelPKfS0_S0_P10OctreeNodeiPiPfS3_PKi_param_4,
	.param .u64 .ptr .align 1 _Z17buildOctreeKernelPKfS0_S0_P10OctreeNodeiPiPfS3_PKi_param_5,
	.param .u64 .ptr .align 1 _Z17buildOctreeKernelPKfS0_S0_P10OctreeNodeiPiPfS3_PKi_param_6,
	.param .u64 .ptr .align 1 _Z17buildOctreeKernelPKfS0_S0_P10OctreeNodeiPiPfS3_PKi_param_7,
	.param .u64 .ptr .align 1 _Z17buildOctreeKernelPKfS0_S0_P10OctreeNodeiPiPfS3_PKi_param_8
)
{
	.reg .pred 	%p<20>;
	.reg .b32 	%r<25>;
	.reg .b32 	%f<49>;
	.reg .b64 	%rd<51>;

	ld.param.u64 	%rd15, [_Z17buildOctreeKernelPKfS0_S0_P10OctreeNodeiPiPfS3_PKi_param_0];
	ld.param.u64 	%rd16, [_Z17buildOctreeKernelPKfS0_S0_P10OctreeNodeiPiPfS3_PKi_param_1];
	ld.param.u64 	%rd17, [_Z17buildOctreeKernelPKfS0_S0_P10OctreeNodeiPiPfS3_PKi_param_2];
	ld.param.u64 	%rd18, [_Z17buildOctreeKernelPKfS0_S0_P10OctreeNodeiPiPfS3_PKi_param_3];
	ld.param.u32 	%r10, [_Z17buildOctreeKernelPKfS0_S0_P10OctreeNodeiPiPfS3_PKi_param_4];
	ld.param.u64 	%rd19, [_Z17buildOctreeKernelPKfS0_S0_P10OctreeNodeiPiPfS3_PKi_param_5];
	ld.param.u64 	%rd13, [_Z17buildOctreeKernelPKfS0_S0_P10OctreeNodeiPiPfS3_PKi_param_6];
	ld.param.u64 	%rd20, [_Z17buildOctreeKernelPKfS0_S0_P10OctreeNodeiPiPfS3_PKi_param_7];
	ld.param.u64 	%rd14, [_Z17buildOctreeKernelPKfS0_S0_P10OctreeNodeiPiPfS3_PKi_param_8];
	cvta.to.global.u64 	%rd1, %rd20;
	cvta.to.global.u64 	%rd2, %rd17;
	cvta.to.global.u64 	%rd3, %rd16;
	cvta.to.global.u64 	%rd4, %rd15;
	cvta.to.global.u64 	%rd5, %rd18;
	cvta.to.global.u64 	%rd6, %rd19;
	mov.u32 	%r11, %tid.x;
	mov.u32 	%r12, %ctaid.x;
	or.b32  	%r13, %r11, %r12;
	setp.ne.s32 	%p1, %r13, 0;
	@%p1 bra 	$L__BB3_23;
	cvta.to.global.u64 	%rd21, %rd13;
	mov.b32 	%r14, 1;
	st.global.u32 	[%rd6], %r14;
	ld.global.f32 	%f19, [%rd21];
	st.global.f32 	[%rd5+16], %f19;
	ld.global.f32 	%f20, [%rd21+4];
	st.global.f32 	[%rd5+20], %f20;
	ld.global.f32 	%f21, [%rd21+8];
	st.global.f32 	[%rd5+24], %f21;
	ld.global.f32 	%f22, [%rd21+12];
	st.global.f32 	[%rd5+28], %f22;
	ld.global.f32 	%f23, [%rd21+16];
	st.global.f32 	[%rd5+32], %f23;
	ld.global.f32 	%f24, [%rd21+20];
	st.global.f32 	[%rd5+36], %f24;
	mov.b32 	%r15, 0;
	st.global.u32 	[%rd5], %r15;
	mov.b32 	%r16, -1;
	st.global.u32 	[%rd5+72], %r16;
	st.global.u32 	[%rd5+40], %r16;
	st.global.u32 	[%rd5+44], %r16;
	st.global.u32 	[%rd5+48], %r16;
	st.global.u32 	[%rd5+52], %r16;
	st.global.u32 	[%rd5+56], %r16;
	st.global.u32 	[%rd5+60], %r16;
	st.global.u32 	[%rd5+64], %r16;
	st.global.u32 	[%rd5+68], %r16;
	setp.lt.s32 	%p2, %r10, 1;
	@%p2 bra 	$L__BB3_23;
	cvta.to.global.u64 	%rd7, %rd14;
	mov.b32 	%r21, 0;
$L__BB3_3:
	mul.wide.u32 	%rd22, %r21, 4;
	add.s64 	%rd23, %rd7, %rd22;
	ld.global.u32 	%r2, [%rd23];
	setp.ge.s32 	%p3, %r2, %r10;
	@%p3 bra 	$L__BB3_22;
	mul.wide.s32 	%rd24, %r2, 4;
	add.s64 	%rd8, %rd2, %rd24;
	mov.b32 	%r22, 0;
	add.s64 	%rd27, %rd4, %rd24;
	add.s64 	%rd29, %rd3, %rd24;
	mov.u32 	%r23, %r22;
$L__BB3_5:
	mul.wide.s32 	%rd25, %r23, 76;
	add.s64 	%rd9, %rd5, %rd25;
	ld.global.f32 	%f25, [%rd9+16];
	ld.global.f32 	%f26, [%rd9+28];
	add.f32 	%f27, %f25, %f26;
	mul.f32 	%f44, %f27, 0f3F000000;
	ld.global.f32 	%f28, [%rd9+20];
	ld.global.f32 	%f29, [%rd9+32];
	add.f32 	%f30, %f28, %f29;
	mul.f32 	%f46, %f30, 0f3F000000;
	ld.global.f32 	%f31, [%rd9+24];
	ld.global.f32 	%f32, [%rd9+36];
	add.f32 	%f33, %f31, %f32;
	mul.f32 	%f48, %f33, 0f3F000000;
	ld.global.f32 	%f4, [%rd27];
	setp.ge.f32 	%p4, %f4, %f44;
	selp.u64 	%rd28, 1, 0, %p4;
	ld.global.f32 	%f5, [%rd29];
	setp.ge.f32 	%p5, %f5, %f46;
	selp.b64 	%rd30, 2, 0, %p5;
	ld.global.f32 	%f6, [%rd8];
	setp.ge.f32 	%p6, %f6, %f48;
	selp.b64 	%rd31, 4, 0, %p6;
	or.b64  	%rd32, %rd30, %rd28;
	or.b64  	%rd33, %rd32, %rd31;
	shl.b64 	%rd34, %rd33, 2;
	add.s64 	%rd10, %rd9, %rd34;
	ld.global.u32 	%r24, [%rd10+40];
	setp.ne.s32 	%p7, %r24, -1;
	@%p7 bra 	$L__BB3_7;
	st.global.u32 	[%rd10+40], %r2;
	mul.wide.s32 	%rd49, %r2, 4;
	add.s64 	%rd50, %rd1, %rd49;
	st.global.u32 	[%rd50], %r23;
	bra.uni 	$L__BB3_22;
$L__BB3_7:
	setp.ge.s32 	%p8, %r24, %r10;
	@%p8 bra 	$L__BB3_21;
	atom.global.add.u32 	%r6, [%rd6], 1;
	mul.wide.s32 	%rd35, %r6, 76;
	add.s64 	%rd36, %rd5, %rd35;
	add.s64 	%rd11, %rd36, 72;
	st.global.u32 	[%rd36+72], %r23;
	mov.b32 	%r19, 0;
	st.global.u32 	[%rd36], %r19;
	add.s64 	%rd12, %rd36, 40;
	mov.b32 	%r20, -1;
	st.global.u32 	[%rd36+40], %r20;
	st.global.u32 	[%rd36+44], %r20;
	st.global.u32 	[%rd36+48], %r20;
	st.global.u32 	[%rd36+52], %r20;
	st.global.u32 	[%rd36+56], %r20;
	st.global.u32 	[%rd36+60], %r20;
	st.global.u32 	[%rd36+64], %r20;
	st.global.u32 	[%rd36+68], %r20;
	mov.f32 	%f43, %f44;
	@%p4 bra 	$L__BB3_10;
	ld.global.f32 	%f43, [%rd9+16];
$L__BB3_10:
	setp.ltu.f32 	%p10, %f4, %f44;
	st.global.f32 	[%rd11+-56], %f43;
	@%p10 bra 	$L__BB3_12;
	ld.global.f32 	%f44, [%rd9+28];
$L__BB3_12:
	st.global.f32 	[%rd11+-44], %f44;
	mov.f32 	%f45, %f46;
	@%p5 bra 	$L__BB3_14;
	ld.global.f32 	%f45, [%rd9+20];
$L__BB3_14:
	setp.ltu.f32 	%p12, %f5, %f46;
	st.global.f32 	[%rd11+-52], %f45;
	@%p12 bra 	$L__BB3_16;
	ld.global.f32 	%f46, [%rd9+32];
$L__BB3_16:
	st.global.f32 	[%rd11+-40], %f46;
	mov.f32 	%f47, %f48;
	@%p6 bra 	$L__BB3_18;
	ld.global.f32 	%f47, [%rd9+24];
$L__BB3_18:
	setp.ltu.f32 	%p14, %f6, %f48;
	st.global.f32 	[%rd11+-48], %f47;
	@%p14 bra 	$L__BB3_20;
	ld.global.f32 	%f48, [%rd9+36];
$L__BB3_20:
	st.global.f32 	[%rd11+-36], %f48;
	add.f32 	%f34, %f43, %f44;
	mul.f32 	%f35, %f34, 0f3F000000;
	add.f32 	%f36, %f45, %f46;
	mul.f32 	%f37, %f36, 0f3F000000;
	add.f32 	%f38, %f47, %f48;
	mul.f32 	%f39, %f38, 0f3F000000;
	mul.wide.s32 	%rd37, %r24, 4;
	add.s64 	%rd38, %rd4, %rd37;
	ld.global.f32 	%f40, [%rd38];
	setp.ge.f32 	%p15, %f40, %f35;
	selp.u64 	%rd39, 1, 0, %p15;
	add.s64 	%rd40, %rd3, %rd37;
	ld.global.f32 	%f41, [%rd40];
	setp.ge.f32 	%p16, %f41, %f37;
	selp.b64 	%rd41, 2, 0, %p16;
	or.b64  	%rd42, %rd41, %rd39;
	add.s64 	%rd43, %rd2, %rd37;
	ld.global.f32 	%f42, [%rd43];
	setp.ge.f32 	%p17, %f42, %f39;
	selp.b64 	%rd44, 4, 0, %p17;
	or.b64  	%rd45, %rd42, %rd44;
	shl.b64 	%rd46, %rd45, 2;
	add.s64 	%rd47, %rd12, %rd46;
	st.global.u32 	[%rd47], %r24;
	add.s64 	%rd48, %rd1, %rd37;
	st.global.u32 	[%rd48], %r6;
	st.global.u32 	[%rd10+40], %r6;
	mov.u32 	%r24, %r6;
$L__BB3_21:
	add.s32 	%r22, %r22, 1;
	setp.ne.s32 	%p18, %r22, 20;
	mov.u32 	%r23, %r24;
	@%p18 bra 	$L__BB3_5;
$L__BB3_22:
	add.s32 	%r21, %r21, 1;
	setp.ne.s32 	%p19, %r21, %r10;
	@%p19 bra 	$L__BB3_3;
$L__BB3_23:
	ret;

}
	// .globl	_Z16computeCOMKernelP10OctreeNodePKfS2_S2_S2_iPi
.visible .entry _Z16computeCOMKernelP10OctreeNodePKfS2_S2_S2_iPi(
	.param .u64 .ptr .align 1 _Z16computeCOMKernelP10OctreeNodePKfS2_S2_S2_iPi_param_0,
	.param .u64 .ptr .align 1 _Z16computeCOMKernelP10OctreeNodePKfS2_S2_S2_iPi_param_1,
	.param .u64 .ptr .align 1 _Z16computeCOMKernelP10OctreeNodePKfS2_S2_S2_iPi_param_2,
	.param .u64 .ptr .align 1 _Z16computeCOMKernelP10OctreeNodePKfS2_S2_S2_iPi_param_3,
	.param .u64 .ptr .align 1 _Z16computeCOMKernelP10OctreeNodePKfS2_S2_S2_iPi_param_4,
	.param .u32 _Z16computeCOMKernelP10OctreeNodePKfS2_S2_S2_iPi_param_5,
	.param .u64 .ptr .align 1 _Z16computeCOMKernelP10OctreeNodePKfS2_S2_S2_iPi_param_6
)
{
	.reg .pred 	%p<4>;
	.reg .b32 	%r<10>;
	.reg .b32 	%f<12>;
	.reg .b64 	%rd<21>;

	ld.param.u64 	%rd2, [_Z16computeCOMKernelP10OctreeNodePKfS2_S2_S2_iPi_param_0];
	ld.param.u64 	%rd3, [_Z16computeCOMKernelP10OctreeNodePKfS2_S2_S2_iPi_param_1];
	ld.param.u64 	%rd4, [_Z16computeCOMKernelP10OctreeNodePKfS2_S2_S2_iPi_param_2];
	ld.param.u64 	%rd5, [_Z16computeCOMKernelP10OctreeNodePKfS2_S2_S2_iPi_param_3];
	ld.param.u64 	%rd6, [_Z16computeCOMKernelP10OctreeNodePKfS2_S2_S2_iPi_param_4];
	ld.param.u32 	%r5, [_Z16computeCOMKernelP10OctreeNodePKfS2_S2_S2_iPi_param_5];
	ld.param.u64 	%rd7, [_Z16computeCOMKernelP10OctreeNodePKfS2_S2_S2_iPi_param_6];
	mov.u32 	%r6, %ctaid.x;
	mov.u32 	%r7, %ntid.x;
	mov.u32 	%r8, %tid.x;
	mad.lo.s32 	%r1, %r6, %r7, %r8;
	setp.ge.s32 	%p1, %r1, %r5;
	@%p1 bra 	$L__BB4_4;
	cvta.to.global.u64 	%rd8, %rd7;
	cvta.to.global.u64 	%rd9, %rd6;
	cvta.to.global.u64 	%rd10, %rd3;
	cvta.to.global.u64 	%rd11, %rd4;
	cvta.to.global.u64 	%rd12, %rd5;
	mul.wide.s32 	%rd13, %r1, 4;
	add.s64 	%rd14, %rd8, %rd13;
	ld.global.u32 	%r9, [%rd14];
	add.s64 	%rd15, %rd9, %rd13;
	ld.global.f32 	%f1, [%rd15];
	add.s64 	%rd16, %rd10, %rd13;
	ld.global.f32 	%f6, [%rd16];
	mul.f32 	%f2, %f1, %f6;
	add.s64 	%rd17, %rd11, %rd13;
	ld.global.f32 	%f7, [%rd17];
	mul.f32 	%f3, %f1, %f7;
	add.s64 	%rd18, %rd12, %rd13;
	ld.global.f32 	%f4, [%rd18];
	setp.eq.s32 	%p2, %r9, -1;
	@%p2 bra 	$L__BB4_4;
	cvta.to.global.u64 	%rd1, %rd2;
	mul.f32 	%f5, %f1, %f4;
$L__BB4_3:
	mul.wide.s32 	%rd19, %r9, 76;
	add.s64 	%rd20, %rd1, %rd19;
	atom.global.add.f32 	%f8, [%rd20], %f1;
	atom.global.add.f32 	%f9, [%rd20+4], %f2;
	atom.global.add.f32 	%f10, [%rd20+8], %f3;
	atom.global.add.f32 	%f11, [%rd20+12], %f5;
	ld.global.u32 	%r9, [%rd20+72];
	setp.ne.s32 	%p3, %r9, -1;
	@%p3 bra 	$L__BB4_3;
$L__BB4_4:
	ret;

}
	// .globl	_Z17finalizeCOMKernelP10OctreeNodei
.visible .entry _Z17finalizeCOMKernelP10OctreeNodei(
	.param .u64 .ptr .align 1 _Z17finalizeCOMKernelP10OctreeNodei_param_0,
	.param .u32 _Z17finalizeCOMKernelP10OctreeNodei_param_1
)
{
	.reg .pred 	%p<3>;
	.reg .b32 	%r<6>;
	.reg .b32 	%f<9>;
	.reg .b64 	%rd<5>;

	ld.param.u64 	%rd2, [_Z17finalizeCOMKernelP10OctreeNodei_param_0];
	ld.param.u32 	%r2, [_Z17finalizeCOMKernelP10OctreeNodei_param_1];
	mov.u32 	%r3, %ctaid.x;
	mov.u32 	%r4, %ntid.x;
	mov.u32 	%r5, %tid.x;
	mad.lo.s32 	%r1, %r3, %r4, %r5;
	setp.ge.s32 	%p1, %r1, %r2;
	@%p1 bra 	$L__BB5_3;
	cvta.to.global.u64 	%rd3, %rd2;
	mul.wide.s32 	%rd4, %r1, 76;
	add.s64 	%rd1, %rd3, %rd4;
	ld.global.f32 	%f1, [%rd1];
	setp.leu.f32 	%p2, %f1, 0f358637BD;
	@%p2 bra 	$L__BB5_3;
	rcp.rn.f32 	%f2, %f1;
	ld.global.f32 	%f3, [%rd1+4];
	mul.f32 	%f4, %f2, %f3;
	st.global.f32 	[%rd1+4], %f4;
	ld.global.f32 	%f5, [%rd1+8];
	mul.f32 	%f6, %f2, %f5;
	st.global.f32 	[%rd1+8], %f6;
	ld.global.f32 	%f7, [%rd1+12];
	mul.f32 	%f8, %f2, %f7;
	st.global.f32 	[%rd1+12], %f8;
$L__BB5_3:
	ret;

}
	// .globl	_Z18computeForceKernelPKfS0_S0_PfS1_S1_PK10OctreeNodei
.visible .entry _Z18computeForceKernelPKfS0_S0_PfS1_S1_PK10OctreeNodei(
	.param .u64 .ptr .align 1 _Z18computeForceKernelPKfS0_S0_PfS1_S1_PK10OctreeNodei_param_0,
	.param .u64 .ptr .align 1 _Z18computeForceKernelPKfS0_S0_PfS1_S1_PK10OctreeNodei_param_1,
	.param .u64 .ptr .align 1 _Z18computeForceKernelPKfS0_S0_PfS1_S1_PK10OctreeNodei_param_2,
	.param .u64 .ptr .align 1 _Z18computeForceKernelPKfS0_S0_PfS1_S1_PK10OctreeNodei_param_3,
	.param .u64 .ptr .align 1 _Z18computeForceKernelPKfS0_S0_PfS1_S1_PK10OctreeNodei_param_4,
	.param .u64 .ptr .align 1 _Z18computeForceKernelPKfS0_S0_PfS1_S1_PK10OctreeNodei_param_5,
	.param .u64 .ptr .align 1 _Z18computeForceKernelPKfS0_S0_PfS1_S1_PK10OctreeNodei_param_6,
	.param .u32 _Z18computeForceKernelPKfS0_S0_PfS1_S1_PK10OctreeNodei_param_7
)
{
	.local .align 16 .b8 	__local_depot6[256];
	.reg .b64 	%SP;
	.reg .b64 	%SPL;
	.reg .pred 	%p<21>;
	.reg .b32 	%r<43>;
	.reg .b32 	%f<216>;
	.reg .b64 	%rd<79>;

	mov.u64 	%SPL, __local_depot6;
	ld.param.u64 	%rd11, [_Z18computeForceKernelPKfS0_S0_PfS1_S1_PK10OctreeNodei_param_0];
	ld.param.u64 	%rd12, [_Z18computeForceKernelPKfS0_S0_PfS1_S1_PK10OctreeNodei_param_1];
	ld.param.u64 	%rd13, [_Z18computeForceKernelPKfS0_S0_PfS1_S1_PK10OctreeNodei_param_2];
	ld.param.u32 	%r27, [_Z18computeForceKernelPKfS0_S0_PfS1_S1_PK10OctreeNodei_param_7];
	cvta.to.global.u64 	%rd1, %rd13;
	cvta.to.global.u64 	%rd2, %rd12;
	cvta.to.global.u64 	%rd3, %rd11;
	add.u64 	%rd4, %SPL, 0;
	mov.u32 	%r28, %ctaid.x;
	mov.u32 	%r29, %ntid.x;
	mov.u32 	%r30, %tid.x;
	mad.lo.s32 	%r1, %r28, %r29, %r30;
	setp.ge.s32 	%p1, %r1, %r27;
	@%p1 bra 	$L__BB6_39;
	mul.wide.s32 	%rd15, %r1, 4;
	add.s64 	%rd16, %rd3, %rd15;
	ld.global.f32 	%f1, [%rd16];
	add.s64 	%rd17, %rd2, %rd15;
	ld.global.f32 	%f2, [%rd17];
	add.s64 	%rd18, %rd1, %rd15;
	ld.global.f32 	%f3, [%rd18];
	mov.b32 	%r32, 0;
	st.local.u32 	[%rd4], %r32;
	mov.f32 	%f215, 0f00000000;
	mov.b32 	%r42, 1;
	mov.f32 	%f214, %f215;
	mov.f32 	%f213, %f215;
$L__BB6_2:
	mov.u32 	%r2, %r42;
	ld.param.u64 	%rd78, [_Z18computeForceKernelPKfS0_S0_PfS1_S1_PK10OctreeNodei_param_6];
	add.s32 	%r42, %r2, -1;
	mul.wide.u32 	%rd19, %r42, 4;
	add.s64 	%rd5, %rd4, %rd19;
	ld.local.u32 	%r33, [%rd5];
	cvta.to.global.u64 	%rd20, %rd78;
	mul.wide.s32 	%rd21, %r33, 76;
	add.s64 	%rd6, %rd20, %rd21;
	ld.global.f32 	%f7, [%rd6];
	setp.le.f32 	%p2, %f7, 0f00000000;
	@%p2 bra 	$L__BB6_37;
	ld.global.f32 	%f65, [%rd6+4];
	sub.f32 	%f8, %f65, %f1;
	ld.global.f32 	%f66, [%rd6+8];
	sub.f32 	%f9, %f66, %f2;
	ld.global.f32 	%f67, [%rd6+12];
	sub.f32 	%f10, %f67, %f3;
	mul.f32 	%f68, %f9, %f9;
	fma.rn.f32 	%f69, %f8, %f8, %f68;
	fma.rn.f32 	%f70, %f10, %f10, %f69;
	add.f32 	%f11, %f70, 0f41200000;
	sqrt.rn.f32 	%f12, %f11;
	ld.global.f32 	%f71, [%rd6+28];
	ld.global.f32 	%f72, [%rd6+16];
	sub.f32 	%f73, %f71, %f72;
	div.rn.f32 	%f74, %f73, %f12;
	setp.geu.f32 	%p3, %f74, 0f3F000000;
	@%p3 bra 	$L__BB6_5;
	mul.f32 	%f187, %f12, %f11;
	div.rn.f32 	%f188, %f7, %f187;
	fma.rn.f32 	%f213, %f8, %f188, %f213;
	fma.rn.f32 	%f214, %f9, %f188, %f214;
	fma.rn.f32 	%f215, %f10, %f188, %f215;
	bra.uni 	$L__BB6_37;
$L__BB6_5:
	ld.global.u32 	%r4, [%rd6+40];
	setp.lt.s32 	%p4, %r4, %r27;
	@%p4 bra 	$L__BB6_7;
	st.local.u32 	[%rd5], %r4;
	mov.u32 	%r42, %r2;
	bra.uni 	$L__BB6_9;
$L__BB6_7:
	setp.eq.s32 	%p5, %r4, -1;
	@%p5 bra 	$L__BB6_9;
	mul.wide.s32 	%rd22, %r4, 4;
	add.s64 	%rd23, %rd3, %rd22;
	ld.global.f32 	%f75, [%rd23];
	sub.f32 	%f76, %f75, %f1;
	add.s64 	%rd24, %rd2, %rd22;
	ld.global.f32 	%f77, [%rd24];
	sub.f32 	%f78, %f77, %f2;
	add.s64 	%rd25, %rd1, %rd22;
	ld.global.f32 	%f79, [%rd25];
	sub.f32 	%f80, %f79, %f3;
	mul.f32 	%f81, %f78, %f78;
	fma.rn.f32 	%f82, %f76, %f76, %f81;
	fma.rn.f32 	%f83, %f80, %f80, %f82;
	add.f32 	%f84, %f83, 0f41200000;
	sqrt.rn.f32 	%f85, %f84;
	mul.f32 	%f86, %f85, %f84;
	mov.f32 	%f87, 0f41200000;
	div.rn.f32 	%f88, %f87, %f86;
	fma.rn.f32 	%f213, %f76, %f88, %f213;
	fma.rn.f32 	%f214, %f78, %f88, %f214;
	fma.rn.f32 	%f215, %f80, %f88, %f215;
$L__BB6_9:
	ld.global.u32 	%r6, [%rd6+44];
	setp.lt.s32 	%p6, %r6, %r27;
	@%p6 bra 	$L__BB6_11;
	add.s32 	%r7, %r42, 1;
	mul.wide.u32 	%rd26, %r42, 4;
	add.s64 	%rd27, %rd4, %rd26;
	st.local.u32 	[%rd27], %r6;
	mov.u32 	%r42, %r7;
	bra.uni 	$L__BB6_13;
$L__BB6_11:
	setp.eq.s32 	%p7, %r6, -1;
	@%p7 bra 	$L__BB6_13;
	mul.wide.s32 	%rd28, %r6, 4;
	add.s64 	%rd29, %rd3, %rd28;
	ld.global.f32 	%f89, [%rd29];
	sub.f32 	%f90, %f89, %f1;
	add.s64 	%rd30, %rd2, %rd28;
	ld.global.f32 	%f91, [%rd30];
	sub.f32 	%f92, %f91, %f2;
	add.s64 	%rd31, %rd1, %rd28;
	ld.global.f32 	%f93, [%rd31];
	sub.f32 	%f94, %f93, %f3;
	mul.f32 	%f95, %f92, %f92;
	fma.rn.f32 	%f96, %f90, %f90, %f95;
	fma.rn.f32 	%f97, %f94, %f94, %f96;
	add.f32 	%f98, %f97, 0f41200000;
	sqrt.rn.f32 	%f99, %f98;
	mul.f32 	%f100, %f99, %f98;
	mov.f32 	%f101, 0f41200000;
	div.rn.f32 	%f102, %f101, %f100;
	fma.rn.f32 	%f213, %f90, %f102, %f213;
	fma.rn.f32 	%f214, %f92, %f102, %f214;
	fma.rn.f32 	%f215, %f94, %f102, %f215;
$L__BB6_13:
	ld.global.u32 	%r9, [%rd6+48];
	setp.lt.s32 	%p8, %r9, %r27;
	@%p8 bra 	$L__BB6_15;
	add.s32 	%r10, %r42, 1;
	mul.wide.u32 	%rd32, %r42, 4;
	add.s64 	%rd33, %rd4, %rd32;
	st.local.u32 	[%rd33], %r9;
	mov.u32 	%r42, %r10;
	bra.uni 	$L__BB6_17;
$L__BB6_15:
	setp.eq.s32 	%p9, %r9, -1;
	@%p9 bra 	$L__BB6_17;
	mul.wide.s32 	%rd34, %r9, 4;
	add.s64 	%rd35, %rd3, %rd34;
	ld.global.f32 	%f103, [%rd35];
	sub.f32 	%f104, %f103, %f1;
	add.s64 	%rd36, %rd2, %rd34;
	ld.global.f32 	%f105, [%rd36];
	sub.f32 	%f106, %f105, %f2;
	add.s64 	%rd37, %rd1, %rd34;
	ld.global.f32 	%f107, [%rd37];
	sub.f32 	%f108, %f107, %f3;
	mul.f32 	%f109, %f106, %f106;
	fma.rn.f32 	%f110, %f104, %f104, %f109;
	fma.rn.f32 	%f111, %f108, %f108, %f110;
	add.f32 	%f112, %f111, 0f41200000;
	sqrt.rn.f32 	%f113, %f112;
	mul.f32 	%f114, %f113, %f112;
	mov.f32 	%f115, 0f41200000;
	div.rn.f32 	%f116, %f115, %f114;
	fma.rn.f32 	%f213, %f104, %f116, %f213;
	fma.rn.f32 	%f214, %f106, %f116, %f214;
	fma.rn.f32 	%f215, %f108, %f116, %f215;
$L__BB6_17:
	ld.global.u32 	%r12, [%rd6+52];
	setp.lt.s32 	%p10, %r12, %r27;
	@%p10 bra 	$L__BB6_19;
	add.s32 	%r13, %r42, 1;
	mul.wide.u32 	%rd38, %r42, 4;
	add.s64 	%rd39, %rd4, %rd38;
	st.local.u32 	[%rd39], %r12;
	mov.u32 	%r42, %r13;
	bra.uni 	$L__BB6_21;
$L__BB6_19:
	setp.eq.s32 	%p11, %r12, -1;
	@%p11 bra 	$L__BB6_21;
	mul.wide.s32 	%rd40, %r12, 4;
	add.s64 	%rd41, %rd3, %rd40;
	ld.global.f32 	%f117, [%rd41];
	sub.f32 	%f118, %f117, %f1;
	add.s64 	%rd42, %rd2, %rd40;
	ld.global.f32 	%f119, [%rd42];
	sub.f32 	%f120, %f119, %f2;
	add.s64 	%rd43, %rd1, %rd40;
	ld.global.f32 	%f121, [%rd43];
	sub.f32 	%f122, %f121, %f3;
	mul.f32 	%f123, %f120, %f120;
	fma.rn.f32 	%f124, %f118, %f118, %f123;
	fma.rn.f32 	%f125, %f122, %f122, %f124;
	add.f32 	%f126, %f125, 0f41200000;
	sqrt.rn.f32 	%f127, %f126;
	mul.f32 	%f128, %f127, %f126;
	mov.f32 	%f129, 0f41200000;
	div.rn.f32 	%f130, %f129, %f128;
	fma.rn.f32 	%f213, %f118, %f130, %f213;
	fma.rn.f32 	%f214, %f120, %f130, %f214;
	fma.rn.f32 	%f215, %f122, %f130, %f215;
$L__BB6_21:
	ld.global.u32 	%r15, [%rd6+56];
	setp.lt.s32 	%p12, %r15, %r27;
	@%p12 bra 	$L__BB6_23;
	add.s32 	%r16, %r42, 1;
	mul.wide.u32 	%rd44, %r42, 4;
	add.s64 	%rd45, %rd4, %rd44;
	st.local.u32 	[%rd45], %r15;
	mov.u32 	%r42, %r16;
	bra.uni 	$L__BB6_25;
$L__BB6_23:
	setp.eq.s32 	%p13, %r15, -1;
	@%p13 bra 	$L__BB6_25;
	mul.wide.s32 	%rd46, %r15, 4;
	add.s64 	%rd47, %rd3, %rd46;
	ld.global.f32 	%f131, [%rd47];
	sub.f32 	%f132, %f131, %f1;
	add.s64 	%rd48, %rd2, %rd46;
	ld.global.f32 	%f133, [%rd48];
	sub.f32 	%f134, %f133, %f2;
	add.s64 	%rd49, %rd1, %rd46;
	ld.global.f32 	%f135, [%rd49];
	sub.f32 	%f136, %f135, %f3;
	mul.f32 	%f137, %f134, %f134;
	fma.rn.f32 	%f138, %f132, %f132, %f137;
	fma.rn.f32 	%f139, %f136, %f136, %f138;
	add.f32 	%f140, %f139, 0f41200000;
	sqrt.rn.f32 	%f141, %f140;
	mul.f32 	%f142, %f141, %f140;
	mov.f32 	%f143, 0f41200000;
	div.rn.f32 	%f144, %f143, %f142;
	fma.rn.f32 	%f213, %f132, %f144, %f213;
	fma.rn.f32 	%f214, %f134, %f144, %f214;
	fma.rn.f32 	%f215, %f136, %f144, %f215;
$L__BB6_25:
	ld.global.u32 	%r18, [%rd6+60];
	setp.lt.s32 	%p14, %r18, %r27;
	@%p14 bra 	$L__BB6_27;
	add.s32 	%r19, %r42, 1;
	mul.wide.u32 	%rd50, %r42, 4;
	add.s64 	%rd51, %rd4, %rd50;
	st.local.u32 	[%rd51], %r18;
	mov.u32 	%r42, %r19;
	bra.uni 	$L__BB6_29;
$L__BB6_27:
	setp.eq.s32 	%p15, %r18, -1;
	@%p15 bra 	$L__BB6_29;
	mul.wide.s32 	%rd52, %r18, 4;
	add.s64 	%rd53, %rd3, %rd52;
	ld.global.f32 	%f145, [%rd53];
	sub.f32 	%f146, %f145, %f1;
	add.s64 	%rd54, %rd2, %rd52;
	ld.global.f32 	%f147, [%rd54];
	sub.f32 	%f148, %f147, %f2;
	add.s64 	%rd55, %rd1, %rd52;
	ld.global.f32 	%f149, [%rd55];
	sub.f32 	%f150, %f149, %f3;
	mul.f32 	%f151, %f148, %f148;
	fma.rn.f32 	%f152, %f146, %f146, %f151;
	fma.rn.f32 	%f153, %f150, %f150, %f152;
	add.f32 	%f154, %f153, 0f41200000;
	sqrt.rn.f32 	%f155, %f154;
	mul.f32 	%f156, %f155, %f154;
	mov.f32 	%f157, 0f41200000;
	div.rn.f32 	%f158, %f157, %f156;
	fma.rn.f32 	%f213, %f146, %f158, %f213;
	fma.rn.f32 	%f214, %f148, %f158, %f214;
	fma.rn.f32 	%f215, %f150, %f158, %f215;
$L__BB6_29:
	ld.global.u32 	%r21, [%rd6+64];
	setp.lt.s32 	%p16, %r21, %r27;
	@%p16 bra 	$L__BB6_31;
	add.s32 	%r22, %r42, 1;
	mul.wide.u32 	%rd56, %r42, 4;
	add.s64 	%rd57, %rd4, %rd56;
	st.local.u32 	[%rd57], %r21;
	mov.u32 	%r42, %r22;
	bra.uni 	$L__BB6_33;
$L__BB6_31:
	setp.eq.s32 	%p17, %r21, -1;
	@%p17 bra 	$L__BB6_33;
	mul.wide.s32 	%rd58, %r21, 4;
	add.s64 	%rd59, %rd3, %rd58;
	ld.global.f32 	%f159, [%rd59];
	sub.f32 	%f160, %f159, %f1;
	add.s64 	%rd60, %rd2, %rd58;
	ld.global.f32 	%f161, [%rd60];
	sub.f32 	%f162, %f161, %f2;
	add.s64 	%rd61, %rd1, %rd58;
	ld.global.f32 	%f163, [%rd61];
	sub.f32 	%f164, %f163, %f3;
	mul.f32 	%f165, %f162, %f162;
	fma.rn.f32 	%f166, %f160, %f160, %f165;
	fma.rn.f32 	%f167, %f164, %f164, %f166;
	add.f32 	%f168, %f167, 0f41200000;
	sqrt.rn.f32 	%f169, %f168;
	mul.f32 	%f170, %f169, %f168;
	mov.f32 	%f171, 0f41200000;
	div.rn.f32 	%f172, %f171, %f170;
	fma.rn.f32 	%f213, %f160, %f172, %f213;
	fma.rn.f32 	%f214, %f162, %f172, %f214;
	fma.rn.f32 	%f215, %f164, %f172, %f215;
$L__BB6_33:
	ld.global.u32 	%r24, [%rd6+68];
	setp.lt.s32 	%p18, %r24, %r27;
	@%p18 bra 	$L__BB6_35;
	add.s32 	%r25, %r42, 1;
	mul.wide.u32 	%rd62, %r42, 4;
	add.s64 	%rd63, %rd4, %rd62;
	st.local.u32 	[%rd63], %r24;
	mov.u32 	%r42, %r25;
	bra.uni 	$L__BB6_37;
$L__BB6_35:
	setp.eq.s32 	%p19, %r24, -1;
	@%p19 bra 	$L__BB6_37;
	mul.wide.s32 	%rd64, %r24, 4;
	add.s64 	%rd65, %rd3, %rd64;
	ld.global.f32 	%f173, [%rd65];
	sub.f32 	%f174, %f173, %f1;
	add.s64 	%rd66, %rd2, %rd64;
	ld.global.f32 	%f175, [%rd66];
	sub.f32 	%f176, %f175, %f2;
	add.s64 	%rd67, %rd1, %rd64;
	ld.global.f32 	%f177, [%rd67];
	sub.f32 	%f178, %f177, %f3;
	mul.f32 	%f179, %f176, %f176;
	fma.rn.f32 	%f180, %f174, %f174, %f179;
	fma.rn.f32 	%f181, %f178, %f178, %f180;
	add.f32 	%f182, %f181, 0f41200000;
	sqrt.rn.f32 	%f183, %f182;
	mul.f32 	%f184, %f183, %f182;
	mov.f32 	%f185, 0f41200000;
	div.rn.f32 	%f186, %f185, %f184;
	fma.rn.f32 	%f213, %f174, %f186, %f213;
	fma.rn.f32 	%f214, %f176, %f186, %f214;
	fma.rn.f32 	%f215, %f178, %f186, %f215;
$L__BB6_37:
	setp.ne.s32 	%p20, %r42, 0;
	@%p20 bra 	$L__BB6_2;
	ld.param.u64 	%rd77, [_Z18computeForceKernelPKfS0_S0_PfS1_S1_PK10OctreeNodei_param_5];
	ld.param.u64 	%rd76, [_Z18computeForceKernelPKfS0_S0_PfS1_S1_PK10OctreeNodei_param_4];
	ld.param.u64 	%rd75, [_Z18computeForceKernelPKfS0_S0_PfS1_S1_PK10OctreeNodei_param_3];
	cvta.to.global.u64 	%rd68, %rd75;
	mul.wide.s32 	%rd69, %r1, 4;
	add.s64 	%rd70, %rd68, %rd69;
	st.global.f32 	[%rd70], %f213;
	cvta.to.global.u64 	%rd71, %rd76;
	add.s64 	%rd72, %rd71, %rd69;
	st.global.f32 	[%rd72], %f214;
	cvta.to.global.u64 	%rd73, %rd77;
	add.s64 	%rd74, %rd73, %rd69;
	st.global.f32 	[%rd74], %f215;
$L__BB6_39:
	ret;

}
	// .globl	_Z15integrateKernelPfS_S_S_S_S_PKfS1_S1_i
.visible .entry _Z15integrateKernelPfS_S_S_S_S_PKfS1_S1_i(
	.param .u64 .ptr .align 1 _Z15integrateKernelPfS_S_S_S_S_PKfS1_S1_i_param_0,
	.param .u64 .ptr .align 1 _Z15integrateKernelPfS_S_S_S_S_PKfS1_S1_i_param_1,
	.param .u64 .ptr .align 1 _Z15integrateKernelPfS_S_S_S_S_PKfS1_S1_i_param_2,
	.param .u64 .ptr .align 1 _Z15integrateKernelPfS_S_S_S_S_PKfS1_S1_i_param_3,
	.param .u64 .ptr .align 1 _Z15integrateKernelPfS_S_S_S_S_PKfS1_S1_i_param_4,
	.param .u64 .ptr .align 1 _Z15integrateKernelPfS_S_S_S_S_PKfS1_S1_i_param_5,
	.param .u64 .ptr .align 1 _Z15integrateKernelPfS_S_S_S_S_PKfS1_S1_i_param_6,
	.param .u64 .ptr .align 1 _Z15integrateKernelPfS_S_S_S_S_PKfS1_S1_i_param_7,
	.param .u64 .ptr .align 1 _Z15integrateKernelPfS_S_S_S_S_PKfS1_S1_i_param_8,
	.param .u32 _Z15integrateKernelPfS_S_S_S_S_PKfS1_S1_i_param_9
)
{
	.reg .pred 	%p<2>;
	.reg .b32 	%r<6>;
	.reg .b32 	%f<22>;
	.reg .b64 	%rd<34>;

	ld.param.u64 	%rd2, [_Z15integrateKernelPfS_S_S_S_S_PKfS1_S1_i_param_1];
	ld.param.u64 	%rd4, [_Z15integrateKernelPfS_S_S_S_S_PKfS1_S1_i_param_3];
	ld.param.u64 	%rd5, [_Z15integrateKernelPfS_S_S_S_S_PKfS1_S1_i_param_4];
	ld.param.u64 	%rd8, [_Z15integrateKernelPfS_S_S_S_S_PKfS1_S1_i_param_7];
	ld.param.u32 	%r2, [_Z15integrateKernelPfS_S_S_S_S_PKfS1_S1_i_param_9];
	mov.u32 	%r3, %ctaid.x;
	mov.u32 	%r4, %ntid.x;
	mov.u32 	%r5, %tid.x;
	mad.lo.s32 	%r1, %r3, %r4, %r5;
	setp.ge.s32 	%p1, %r1, %r2;
	@%p1 bra 	$L__BB7_2;
	ld.param.u64 	%rd33, [_Z15integrateKernelPfS_S_S_S_S_PKfS1_S1_i_param_8];
	ld.param.u64 	%rd32, [_Z15integrateKernelPfS_S_S_S_S_PKfS1_S1_i_param_6];
	ld.param.u64 	%rd31, [_Z15integrateKernelPfS_S_S_S_S_PKfS1_S1_i_param_5];
	ld.param.u64 	%rd30, [_Z15integrateKernelPfS_S_S_S_S_PKfS1_S1_i_param_2];
	ld.param.u64 	%rd29, [_Z15integrateKernelPfS_S_S_S_S_PKfS1_S1_i_param_0];
	cvta.to.global.u64 	%rd10, %rd4;
	cvta.to.global.u64 	%rd11, %rd32;
	cvta.to.global.u64 	%rd12, %rd5;
	cvta.to.global.u64 	%rd13, %rd8;
	cvta.to.global.u64 	%rd14, %rd31;
	cvta.to.global.u64 	%rd15, %rd33;
	cvta.to.global.u64 	%rd16, %rd29;
	cvta.to.global.u64 	%rd17, %rd2;
	cvta.to.global.u64 	%rd18, %rd30;
	mul.wide.s32 	%rd19, %r1, 4;
	add.s64 	%rd20, %rd10, %rd19;
	ld.global.f32 	%f1, [%rd20];
	add.s64 	%rd21, %rd11, %rd19;
	ld.global.f32 	%f2, [%rd21];
	fma.rn.f32 	%f3, %f2, 0f3C23D70A, %f1;
	mul.f32 	%f4, %f3, 0f3F7FBE77;
	st.global.f32 	[%rd20], %f4;
	add.s64 	%rd22, %rd12, %rd19;
	ld.global.f32 	%f5, [%rd22];
	add.s64 	%rd23, %rd13, %rd19;
	ld.global.f32 	%f6, [%rd23];
	fma.rn.f32 	%f7, %f6, 0f3C23D70A, %f5;
	mul.f32 	%f8, %f7, 0f3F7FBE77;
	st.global.f32 	[%rd22], %f8;
	add.s64 	%rd24, %rd14, %rd19;
	ld.global.f32 	%f9, [%rd24];
	add.s64 	%rd25, %rd15, %rd19;
	ld.global.f32 	%f10, [%rd25];
	fma.rn.f32 	%f11, %f10, 0f3C23D70A, %f9;
	mul.f32 	%f12, %f11, 0f3F7FBE77;
	st.global.f32 	[%rd24], %f12;
	ld.global.f32 	%f13, [%rd20];
	add.s64 	%rd26, %rd16, %rd19;
	ld.global.f32 	%f14, [%rd26];
	fma.rn.f32 	%f15, %f13, 0f3C23D70A, %f14;
	st.global.f32 	[%rd26], %f15;
	ld.global.f32 	%f16, [%rd22];
	add.s64 	%rd27, %rd17, %rd19;
	ld.global.f32 	%f17, [%rd27];
	fma.rn.f32 	%f18, %f16, 0f3C23D70A, %f17;
	st.global.f32 	[%rd27], %f18;
	ld.global.f32 	%f19, [%rd24];
	add.s64 	%rd28, %rd18, %rd19;
	ld.global.f32 	%f20, [%rd28];
	fma.rn.f32 	%f21, %f19, 0f3C23D70A, %f20;
	st.global.f32 	[%rd28], %f21;
$L__BB7_2:
	ret;

}


// ===== COMPILED SASS (sm_100) =====

	.target	sm_100

	.elftype	@"ET_EXEC"


//--------------------- .note.nv.tkinfo           --------------------------
	.section	.note.nv.tkinfo,"",@"SHT_NOTE"
	.sectionflags	@"SHF_NOTE_NV_TKINFO"
	.tkinfo
        /*0018*/ 	.word	0x00000002
        /*0030*/ 	.string	""
        /*0030*/ 	.string	"ptxas"
        /*0030*/ 	.string	"Cuda compilation tools, release 13.0, V13.0.88"
        /*0030*/ 	.string	"Build cuda_13.0.r13.0/compiler.36424714_0"
        /*0030*/ 	.string	"-arch sm_100 -m 64 "



//--------------------- .note.nv.cuinfo           --------------------------
	.section	.note.nv.cuinfo,"",@"SHT_NOTE"
	.sectionflags	@"SHF_NOTE_NV_CUINFO"
        /*0018*/ 	.short	0x0002
        /*001a*/ 	.short	0x0064
        /*001c*/ 	.short	0x0082
	.zero		2


//--------------------- .nv.info                  --------------------------
	.section	.nv.info,"",@"SHT_CUDA_INFO"
	.align	4


	//----- nvinfo : EIATTR_REGCOUNT
	.align		4
        /*0000*/ 	.byte	0x04, 0x2f
        /*0002*/ 	.short	(.L_1 - .L_0)
	.align		4
.L_0:
        /*0004*/ 	.word	index@(_Z17bitonicSortKernelPjPiii)
        /*0008*/ 	.word	0x00000012


	//----- nvinfo : EIATTR_FRAME_SIZE
	.align		4
.L_1:
        /*000c*/ 	.byte	0x04, 0x11
        /*000e*/ 	.short	(.L_3 - .L_2)
	.align		4
.L_2:
        /*0010*/ 	.word	index@(_Z17bitonicSortKernelPjPiii)
        /*0014*/ 	.word	0x00000000


	//----- nvinfo : EIATTR_REGCOUNT
	.align		4
.L_3:
        /*0018*/ 	.byte	0x04, 0x2f
        /*001a*/ 	.short	(.L_5 - .L_4)
	.align		4
.L_4:
        /*001c*/ 	.word	index@(_Z24computeBoundingBoxKernelPKfS0_S0_iPf)
        /*0020*/ 	.word	0x00000020


	//----- nvinfo : EIATTR_FRAME_SIZE
	.align		4
.L_5:
        /*0024*/ 	.byte	0x04, 0x11
        /*0026*/ 	.short	(.L_7 - .L_6)
	.align		4
.L_6:
        /*0028*/ 	.word	index@(_Z24computeBoundingBoxKernelPKfS0_S0_iPf)
        /*002c*/ 	.word	0x00000000


	//----- nvinfo : EIATTR_REGCOUNT
	.align		4
.L_7:
        /*0030*/ 	.byte	0x04, 0x2f
        /*0032*/ 	.short	(.L_9 - .L_8)
	.align		4
.L_8:
        /*0034*/ 	.word	index@(_Z24computeMortonCodesKernelPKfS0_S0_PfPjPii)
        /*0038*/ 	.word	0x00000014


	//----- nvinfo : EIATTR_FRAME_SIZE
	.align		4
.L_9:
        /*003c*/ 	.byte	0x04, 0x11
        /*003e*/ 	.short	(.L_11 - .L_10)
	.align		4
.L_10:
        /*0040*/ 	.word	index@($__internal_3_$__cuda_sm3x_div_rn_noftz_f32_slowpath)
        /*0044*/ 	.word	0x00000000


	//----- nvinfo : EIATTR_FRAME_SIZE
	.align		4
.L_11:
        /*0048*/ 	.byte	0x04, 0x11
        /*004a*/ 	.short	(.L_13 - .L_12)
	.align		4
.L_12:
        /*004c*/ 	.word	index@(_Z24computeMortonCodesKernelPKfS0_S0_PfPjPii)
        /*0050*/ 	.word	0x00000000


	//----- nvinfo : EIATTR_REGCOUNT
	.align		4
.L_13:
        /*0054*/ 	.byte	0x04, 0x2f
        /*0056*/ 	.short	(.L_15 - .L_14)
	.align		4
.L_14:
        /*0058*/ 	.word	index@(_Z17buildOctreeKernelPKfS0_S0_P10OctreeNodeiPiPfS3_PKi)
        /*005c*/ 	.word	0x00000020


	//----- nvinfo : EIATTR_FRAME_SIZE
	.align		4
.L_15:
        /*0060*/ 	.byte	0x04, 0x11
        /*0062*/ 	.short	(.L_17 - .L_16)
	.align		4
.L_16:
        /*0064*/ 	.word	index@(_Z17buildOctreeKernelPKfS0_S0_P10OctreeNodeiPiPfS3_PKi)
        /*0068*/ 	.word	0x00000000


	//----- nvinfo : EIATTR_REGCOUNT
	.align		4
.L_17:
        /*006c*/ 	.byte	0x04, 0x2f
        /*006e*/ 	.short	(.L_19 - .L_18)
	.align		4
.L_18:
        /*0070*/ 	.word	index@(_Z16computeCOMKernelP10OctreeNodePKfS2_S2_S2_iPi)
        /*0074*/ 	.word	0x00000018


	//----- nvinfo : EIATTR_FRAME_SIZE
	.align		4
.L_19:
        /*0078*/ 	.byte	0x04, 0x11
        /*007a*/ 	.short	(.L_21 - .L_20)
	.align		4
.L_20:
        /*007c*/ 	.word	index@(_Z16computeCOMKernelP10OctreeNodePKfS2_S2_S2_iPi)
        /*0080*/ 	.word	0x00000000


	//----- nvinfo : EIATTR_REGCOUNT
	.align		4
.L_21:
        /*0084*/ 	.byte	0x04, 0x2f
        /*0086*/ 	.short	(.L_23 - .L_22)
	.align		4
.L_22:
        /*0088*/ 	.word	index@(_Z17finalizeCOMKernelP10OctreeNodei)
        /*008c*/ 	.word	0x0000000f


	//----- nvinfo : EIATTR_FRAME_SIZE
	.align		4
.L_23:
        /*0090*/ 	.byte	0x04, 0x11
        /*0092*/ 	.short	(.L_25 - .L_24)
	.align		4
.L_24:
        /*0094*/ 	.word	index@($__internal_2_$__cuda_sm20_rcp_rn_f32_slowpath)
        /*0098*/ 	.word	0x00000000


	//----- nvinfo : EIATTR_FRAME_SIZE
	.align		4
.L_25:
        /*009c*/ 	.byte	0x04, 0x11
        /*009e*/ 	.short	(.L_27 - .L_26)
	.align		4
.L_26:
        /*00a0*/ 	.word	index@(_Z17finalizeCOMKernelP10OctreeNodei)
        /*00a4*/ 	.word	0x00000000


	//----- nvinfo : EIATTR_REGCOUNT
	.align		4
.L_27:
        /*00a8*/ 	.byte	0x04, 0x2f
        /*00aa*/ 	.short	(.L_29 - .L_28)
	.align		4
.L_28:
        /*00ac*/ 	.word	index@(_Z18computeForceKernelPKfS0_S0_PfS1_S1_PK10OctreeNodei)
        /*00b0*/ 	.word	0x00000024


	//----- nvinfo : EIATTR_FRAME_SIZE
	.align		4
.L_29:
        /*00b4*/ 	.byte	0x04, 0x11
        /*00b6*/ 	.short	(.L_31 - .L_30)
	.align		4
.L_30:
        /*00b8*/ 	.word	index@($__internal_1_$__cuda_sm3x_div_rn_noftz_f32_slowpath)
        /*00bc*/ 	.word	0x00000100


	//----- nvinfo : EIATTR_FRAME_SIZE
	.align		4
.L_31:
        /*00c0*/ 	.byte	0x04, 0x11
        /*00c2*/ 	.short	(.L_33 - .L_32)
	.align		4
.L_32:
        /*00c4*/ 	.word	index@($__internal_0_$__cuda_sm20_sqrt_rn_f32_slowpath)
        /*00c8*/ 	.word	0x00000100


	//----- nvinfo : EIATTR_FRAME_SIZE
	.align		4
.L_33:
        /*00cc*/ 	.byte	0x04, 0x11
        /*00ce*/ 	.short	(.L_35 - .L_34)
	.align		4
.L_34:
        /*00d0*/ 	.word	index@(_Z18computeForceKernelPKfS0_S0_PfS1_S1_PK10OctreeNodei)
        /*00d4*/ 	.word	0x00000100


	//----- nvinfo : EIATTR_REGCOUNT
	.align		4
.L_35:
        /*00d8*/ 	.byte	0x04, 0x2f
        /*00da*/ 	.short	(.L_37 - .L_36)
	.align		4
.L_36:
        /*00dc*/ 	.word	index@(_Z15integrateKernelPfS_S_S_S_S_PKfS1_S1_i)
        /*00e0*/ 	.word	0x00000016


	//----- nvinfo : EIATTR_FRAME_SIZE
	.align		4
.L_37:
        /*00e4*/ 	.byte	0x04, 0x11
        /*00e6*/ 	.short	(.L_39 - .L_38)
	.align		4
.L_38:
        /*00e8*/ 	.word	index@(_Z15integrateKernelPfS_S_S_S_S_PKfS1_S1_i)
        /*00ec*/ 	.word	0x00000000


	//----- nvinfo : EIATTR_MIN_STACK_SIZE
	.align		4
.L_39:
        /*00f0*/ 	.byte	0x04, 0x12
        /*00f2*/ 	.short	(.L_41 - .L_40)
	.align		4
.L_40:
        /*00f4*/ 	.word	index@(_Z15integrateKernelPfS_S_S_S_S_PKfS1_S1_i)
        /*00f8*/ 	.word	0x00000000


	//----- nvinfo : EIATTR_MIN_STACK_SIZE
	.align		4
.L_41:
        /*00fc*/ 	.byte	0x04, 0x12
        /*00fe*/ 	.short	(.L_43 - .L_42)
	.align		4
.L_42:
        /*0100*/ 	.word	index@(_Z18computeForceKernelPKfS0_S0_PfS1_S1_PK10OctreeNodei)
        /*0104*/ 	.word	0x00000100


	//----- nvinfo : EIATTR_MIN_STACK_SIZE
	.align		4
.L_43:
        /*0108*/ 	.byte	0x04, 0x12
        /*010a*/ 	.short	(.L_45 - .L_44)
	.align		4
.L_44:
        /*010c*/ 	.word	index@(_Z17finalizeCOMKernelP10OctreeNodei)
        /*0110*/ 	.word	0x00000000


	//----- nvinfo : EIATTR_MIN_STACK_SIZE
	.align		4
.L_45:
        /*0114*/ 	.byte	0x04, 0x12
        /*0116*/ 	.short	(.L_47 - .L_46)
	.align		4
.L_46:
        /*0118*/ 	.word	index@(_Z16computeCOMKernelP10OctreeNodePKfS2_S2_S2_iPi)
        /*011c*/ 	.word	0x00000000


	//----- nvinfo : EIATTR_MIN_STACK_SIZE
	.align		4
.L_47:
        /*0120*/ 	.byte	0x04, 0x12
        /*0122*/ 	.short	(.L_49 - .L_48)
	.align		4
.L_48:
        /*0124*/ 	.word	index@(_Z17buildOctreeKernelPKfS0_S0_P10OctreeNodeiPiPfS3_PKi)
        /*0128*/ 	.word	0x00000000


	//----- nvinfo : EIATTR_MIN_STACK_SIZE
	.align		4
.L_49:
        /*012c*/ 	.byte	0x04, 0x12
        /*012e*/ 	.short	(.L_51 - .L_50)
	.align		4
.L_50:
        /*0130*/ 	.word	index@(_Z24computeMortonCodesKernelPKfS0_S0_PfPjPii)
        /*0134*/ 	.word	0x00000000


	//----- nvinfo : EIATTR_MIN_STACK_SIZE
	.align		4
.L_51:
        /*0138*/ 	.byte	0x04, 0x12
        /*013a*/ 	.short	(.L_53 - .L_52)
	.align		4
.L_52:
        /*013c*/ 	.word	index@(_Z24computeBoundingBoxKernelPKfS0_S0_iPf)
        /*0140*/ 	.word	0x00000000


	//----- nvinfo : EIATTR_MIN_STACK_SIZE
	.align		4
.L_53:
        /*0144*/ 	.byte	0x04, 0x12
        /*0146*/ 	.short	(.L_55 - .L_54)
	.align		4
.L_54:
        /*0148*/ 	.word	index@(_Z17bitonicSortKernelPjPiii)
        /*014c*/ 	.word	0x00000000
.L_55:


//--------------------- .nv.compat                --------------------------
	.section	.nv.compat,"",@"SHT_CUDA_COMPAT_INFO"
	.align	4
        /*0000*/ 	.byte	0x02, 0x09, 0x00, 0x00, 0x02, 0x02, 0x01, 0x00, 0x02, 0x05, 0x05, 0x00, 0x03, 0x07, 0x01, 0x01
        /*0010*/ 	.byte	0x02, 0x03, 0x00, 0x00, 0x02, 0x06, 0x01, 0x00, 0x04, 0x0b, 0x08, 0x00, 0x01, 0x00, 0x00, 0x00
        /*0020*/ 	.byte	0x00, 0x00, 0x00, 0x00


//--------------------- .nv.info._Z15integrateKernelPfS_S_S_S_S_PKfS1_S1_i --------------------------
	.section	.nv.info._Z15integrateKernelPfS_S_S_S_S_PKfS1_S1_i,"",@"SHT_CUDA_INFO"
	.sectionflags	@""
	.align	4


	//----- nvinfo : EIATTR_CUDA_API_VERSION
	.align		4
        /*0000*/ 	.byte	0x04, 0x37
        /*0002*/ 	.short	(.L_57 - .L_56)
.L_56:
        /*0004*/ 	.word	0x00000082


	//----- nvinfo : EIATTR_KPARAM_INFO
	.align		4
.L_57:
        /*0008*/ 	.byte	0x04, 0x17
        /*000a*/ 	.short	(.L_59 - .L_58)
.L_58:
        /*000c*/ 	.word	0x00000000
        /*0010*/ 	.short	0x0009
        /*0012*/ 	.short	0x0048
        /*0014*/ 	.byte	0x00, 0xf0, 0x11, 0x00


	//----- nvinfo : EIATTR_KPARAM_INFO
	.align		4
.L_59:
        /*0018*/ 	.byte	0x04, 0x17
        /*001a*/ 	.short	(.L_61 - .L_60)
.L_60:
        /*001c*/ 	.word	0x00000000
        /*0020*/ 	.short	0x0008
        /*0022*/ 	.short	0x0040
        /*0024*/ 	.byte	0x00, 0xf5, 0x21, 0x00


	//----- nvinfo : EIATTR_KPARAM_INFO
	.align		4
.L_61:
        /*0028*/ 	.byte	0x04, 0x17
        /*002a*/ 	.short	(.L_63 - .L_62)
.L_62:
        /*002c*/ 	.word	0x00000000
        /*0030*/ 	.short	0x0007
        /*0032*/ 	.short	0x0038
        /*0034*/ 	.byte	0x00, 0xf5, 0x21, 0x00


	//----- nvinfo : EIATTR_KPARAM_INFO
	.align		4
.L_63:
        /*0038*/ 	.byte	0x04, 0x17
        /*003a*/ 	.short	(.L_65 - .L_64)
.L_64:
        /*003c*/ 	.word	0x00000000
        /*0040*/ 	.short	0x0006
        /*0042*/ 	.short	0x0030
        /*0044*/ 	.byte	0x00, 0xf5, 0x21, 0x00


	//----- nvinfo : EIATTR_KPARAM_INFO
	.align		4
.L_65:
        /*0048*/ 	.byte	0x04, 0x17
        /*004a*/ 	.short	(.L_67 - .L_66)
.L_66:
        /*004c*/ 	.word	0x00000000
        /*0050*/ 	.short	0x0005
        /*0052*/ 	.short	0x0028
        /*0054*/ 	.byte	0x00, 0xf5, 0x21, 0x00


	//----- nvinfo : EIATTR_KPARAM_INFO
	.align		4
.L_67:
        /*0058*/ 	.byte	0x04, 0x17
        /*005a*/ 	.short	(.L_69 - .L_68)
.L_68:
        /*005c*/ 	.word	0x00000000
        /*0060*/ 	.short	0x0004
        /*0062*/ 	.short	0x0020
        /*0064*/ 	.byte	0x00, 0xf5, 0x21, 0x00


	//----- nvinfo : EIATTR_KPARAM_INFO
	.align		4
.L_69:
        /*0068*/ 	.byte	0x04, 0x17
        /*006a*/ 	.short	(.L_71 - .L_70)
.L_70:
        /*006c*/ 	.word	0x00000000
        /*0070*/ 	.short	0x0003
        /*0072*/ 	.short	0x0018
        /*0074*/ 	.byte	0x00, 0xf5, 0x21, 0x00


	//----- nvinfo : EIATTR_KPARAM_INFO
	.align		4
.L_71:
        /*0078*/ 	.byte	0x04, 0x17
        /*007a*/ 	.short	(.L_73 - .L_72)
.L_72:
        /*007c*/ 	.word	0x00000000
        /*0080*/ 	.short	0x0002
        /*0082*/ 	.short	0x0010
        /*0084*/ 	.byte	0x00, 0xf5, 0x21, 0x00


	//----- nvinfo : EIATTR_KPARAM_INFO
	.align		4
.L_73:
        /*0088*/ 	.byte	0x04, 0x17
        /*008a*/ 	.short	(.L_75 - .L_74)
.L_74:
        /*008c*/ 	.word	0x00000000
        /*0090*/ 	.short	0x0001
        /*0092*/ 	.short	0x0008
        /*0094*/ 	.byte	0x00, 0xf5, 0x21, 0x00


	//----- nvinfo : EIATTR_KPARAM_INFO
	.align		4
.L_75:
        /*0098*/ 	.byte	0x04, 0x17
        /*009a*/ 	.short	(.L_77 - .L_76)
.L_76:
        /*009c*/ 	.word	0x00000000
        /*00a0*/ 	.short	0x0000
        /*00a2*/ 	.short	0x0000
        /*00a4*/ 	.byte	0x00, 0xf5, 0x21, 0x00


	//----- nvinfo : EIATTR_SPARSE_MMA_MASK
	.align		4
.L_77:
        /*00a8*/ 	.byte	0x03, 0x50
        /*00aa*/ 	.short	0x0000


	//----- nvinfo : EIATTR_MAXREG_COUNT
	.align		4
        /*00ac*/ 	.byte	0x03, 0x1b
        /*00ae*/ 	.short	0x00ff


	//----- nvinfo : EIATTR_MERCURY_ISA_VERSION
	.align		4
        /*00b0*/ 	.byte	0x03, 0x5f
        /*00b2*/ 	.short	0x0101


	//----- nvinfo : EIATTR_VRC_CTA_INIT_COUNT
	.align		4
        /*00b4*/ 	.byte	0x02, 0x4a
	.zero		1
	.zero		1


	//----- nvinfo : EIATTR_EXIT_INSTR_OFFSETS
	.align		4
        /*00b8*/ 	.byte	0x04, 0x1c
        /*00ba*/ 	.short	(.L_79 - .L_78)


	//   ....[0]....
.L_78:
        /*00bc*/ 	.word	0x00000070


	//   ....[1]....
        /*00c0*/ 	.word	0x00000360


	//----- nvinfo : EIATTR_CBANK_PARAM_SIZE
	.align		4
.L_79:
        /*00c4*/ 	.byte	0x03, 0x19
        /*00c6*/ 	.short	0x004c


	//----- nvinfo : EIATTR_PARAM_CBANK
	.align		4
        /*00c8*/ 	.byte	0x04, 0x0a
        /*00ca*/ 	.short	(.L_81 - .L_80)
	.align		4
.L_80:
        /*00cc*/ 	.word	index@(.nv.constant0._Z15integrateKernelPfS_S_S_S_S_PKfS1_S1_i)
        /*00d0*/ 	.short	0x0380
        /*00d2*/ 	.short	0x004c


	//----- nvinfo : EIATTR_SW_WAR
	.align		4
.L_81:
        /*00d4*/ 	.byte	0x04, 0x36
        /*00d6*/ 	.short	(.L_83 - .L_82)
.L_82:
        /*00d8*/ 	.word	0x00000008
.L_83:


//--------------------- .nv.info._Z18computeForceKernelPKfS0_S0_PfS1_S1_PK10OctreeNodei --------------------------
	.section	.nv.info._Z18computeForceKernelPKfS0_S0_PfS1_S1_PK10OctreeNodei,"",@"SHT_CUDA_INFO"
	.sectionflags	@""
	.align	4


	//----- nvinfo : EIATTR_CUDA_API_VERSION
	.align		4
        /*0000*/ 	.byte	0x04, 0x37
        /*0002*/ 	.short	(.L_85 - .L_84)
.L_84:
        /*0004*/ 	.word	0x00000082


	//----- nvinfo : EIATTR_KPARAM_INFO
	.align		4
.L_85:
        /*0008*/ 	.byte	0x04, 0x17
        /*000a*/ 	.short	(.L_87 - .L_86)
.L_86:
        /*000c*/ 	.word	0x00000000
        /*0010*/ 	.short	0x0007
        /*0012*/ 	.short	0x0038
        /*0014*/ 	.byte	0x00, 0xf0, 0x11, 0x00


	//----- nvinfo : EIATTR_KPARAM_INFO
	.align		4
.L_87:
        /*0018*/ 	.byte	0x04, 0x17
        /*001a*/ 	.short	(.L_89 - .L_88)
.L_88:
        /*001c*/ 	.word	0x00000000
        /*0020*/ 	.short	0x0006
        /*0022*/ 	.short	0x0030
        /*0024*/ 	.byte	0x00, 0xf5, 0x21, 0x00


	//----- nvinfo : EIATTR_KPARAM_INFO
	.align		4
.L_89:
        /*0028*/ 	.byte	0x04, 0x17
        /*002a*/ 	.short	(.L_91 - .L_90)
.L_90:
        /*002c*/ 	.word	0x00000000
        /*0030*/ 	.short	0x0005
        /*0032*/ 	.short	0x0028
        /*0034*/ 	.byte	0x00, 0xf5, 0x21, 0x00


	//----- nvinfo : EIATTR_KPARAM_INFO
	.align		4
.L_91:
        /*0038*/ 	.byte	0x04, 0x17
        /*003a*/ 	.short	(.L_93 - .L_92)
.L_92:
        /*003c*/ 	.word	0x00000000
        /*0040*/ 	.short	0x0004
        /*0042*/ 	.short	0x0020
        /*0044*/ 	.byte	0x00, 0xf5, 0x21, 0x00


	//----- nvinfo : EIATTR_KPARAM_INFO
	.align		4
.L_93:
        /*0048*/ 	.byte	0x04, 0x17
        /*004a*/ 	.short	(.L_95 - .L_94)
.L_94:
        /*004c*/ 	.word	0x00000000
        /*0050*/ 	.short	0x0003
        /*0052*/ 	.short	0x0018
        /*0054*/ 	.byte	0x00, 0xf5, 0x21, 0x00


	//----- nvinfo : EIATTR_KPARAM_INFO
	.align		4
.L_95:
        /*0058*/ 	.byte	0x04, 0x17
        /*005a*/ 	.short	(.L_97 - .L_96)
.L_96:
        /*005c*/ 	.word	0x00000000
        /*0060*/ 	.short	0x0002
        /*0062*/ 	.short	0x0010
        /*0064*/ 	.byte	0x00, 0xf5, 0x21, 0x00


	//----- nvinfo : EIATTR_KPARAM_INFO
	.align		4
.L_97:
        /*0068*/ 	.byte	0x04, 0x17
        /*006a*/ 	.short	(.L_99 - .L_98)
.L_98:
        /*006c*/ 	.word	0x00000000
        /*0070*/ 	.short	0x0001
        /*0072*/ 	.short	0x0008
        /*0074*/ 	.byte	0x00, 0xf5, 0x21, 0x00


	//----- nvinfo : EIATTR_KPARAM_INFO
	.align		4
.L_99:
        /*0078*/ 	.byte	0x04, 0x17
        /*007a*/ 	.short	(.L_101 - .L_100)
.L_100:
        /*007c*/ 	.word	0x00000000
        /*0080*/ 	.short	0x0000
        /*0082*/ 	.short	0x0000
        /*0084*/ 	.byte	0x00, 0xf5, 0x21, 0x00


	//----- nvinfo : EIATTR_SPARSE_MMA_MASK
	.align		4
.L_101:
        /*0088*/ 	.byte	0x03, 0x50
        /*008a*/ 	.short	0x0000


	//----- nvinfo : EIATTR_MAXREG_COUNT
	.align		4
        /*008c*/ 	.byte	0x03, 0x1b
        /*008e*/ 	.short	0x00ff


	//----- nvinfo : EIATTR_MERCURY_ISA_VERSION
	.align		4
        /*0090*/ 	.byte	0x03, 0x5f
        /*0092*/ 	.short	0x0101


	//----- nvinfo : EIATTR_VRC_CTA_INIT_COUNT
	.align		4
        /*0094*/ 	.byte	0x02, 0x4a
	.zero		1
	.zero		1


	//----- nvinfo : EIATTR_EXIT_INSTR_OFFSETS
	.align		4
        /*0098*/ 	.byte	0x04, 0x1c
        /*009a*/ 	.short	(.L_103 - .L_102)


	//   ....[0]....
.L_102:
        /*009c*/ 	.word	0x00000080


	//   ....[1]....
        /*00a0*/ 	.word	0x000023f0


	//----- nvinfo : EIATTR_CRS_STACK_SIZE
	.align		4
.L_103:
        /*00a4*/ 	.byte	0x04, 0x1e
        /*00a6*/ 	.short	(.L_105 - .L_104)
.L_104:
        /*00a8*/ 	.word	0x00000000


	//----- nvinfo : EIATTR_CBANK_PARAM_SIZE
	.align		4
.L_105:
        /*00ac*/ 	.byte	0x03, 0x19
        /*00ae*/ 	.short	0x003c


	//----- nvinfo : EIATTR_PARAM_CBANK
	.align		4
        /*00b0*/ 	.byte	0x04, 0x0a
        /*00b2*/ 	.short	(.L_107 - .L_106)
	.align		4
.L_106:
        /*00b4*/ 	.word	index@(.nv.constant0._Z18computeForceKernelPKfS0_S0_PfS1_S1_PK10OctreeNodei)
        /*00b8*/ 	.short	0x0380
        /*00ba*/ 	.short	0x003c


	//----- nvinfo : EIATTR_SW_WAR
	.align		4
.L_107:
        /*00bc*/ 	.byte	0x04, 0x36
        /*00be*/ 	.short	(.L_109 - .L_108)
.L_108:
        /*00c0*/ 	.word	0x00000008
.L_109:


//--------------------- .nv.info._Z17finalizeCOMKernelP10OctreeNodei --------------------------
	.section	.nv.info._Z17finalizeCOMKernelP10OctreeNodei,"",@"SHT_CUDA_INFO"
	.sectionflags	@""
	.align	4


	//----- nvinfo : EIATTR_CUDA_API_VERSION
	.align		4
        /*0000*/ 	.byte	0x04, 0x37
        /*0002*/ 	.short	(.L_111 - .L_110)
.L_110:
        /*0004*/ 	.word	0x00000082


	//----- nvinfo : EIATTR_KPARAM_INFO
	.align		4
.L_111:
        /*0008*/ 	.byte	0x04, 0x17
        /*000a*/ 	.short	(.L_113 - .L_112)
.L_112:
        /*000c*/ 	.word	0x00000000
        /*0010*/ 	.short	0x0001
        /*0012*/ 	.short	0x0008
        /*0014*/ 	.byte	0x00, 0xf0, 0x11, 0x00


	//----- nvinfo : EIATTR_KPARAM_INFO
	.align		4
.L_113:
        /*0018*/ 	.byte	0x04, 0x17
        /*001a*/ 	.short	(.L_115 - .L_114)
.L_114:
        /*001c*/ 	.word	0x00000000
        /*0020*/ 	.short	0x0000
        /*0022*/ 	.short	0x0000
        /*0024*/ 	.byte	0x00, 0xf5, 0x21, 0x00


	//----- nvinfo : EIATTR_SPARSE_MMA_MASK
	.align		4
.L_115:
        /*0028*/ 	.byte	0x03, 0x50
        /*002a*/ 	.short	0x0000


	//----- nvinfo : EIATTR_MAXREG_COUNT
	.align		4
        /*002c*/ 	.byte	0x03, 0x1b
        /*002e*/ 	.short	0x00ff


	//----- nvinfo : EIATTR_MERCURY_ISA_VERSION
	.align		4
        /*0030*/ 	.byte	0x03, 0x5f
        /*0032*/ 	.short	0x0101


	//----- nvinfo : EIATTR_VRC_CTA_INIT_COUNT
	.align		4
        /*0034*/ 	.byte	0x02, 0x4a
	.zero		1
	.zero		1


	//----- nvinfo : EIATTR_EXIT_INSTR_OFFSETS
	.align		4
        /*0038*/ 	.byte	0x04, 0x1c
        /*003a*/ 	.short	(.L_117 - .L_116)


	//   ....[0]....
.L_116:
        /*003c*/ 	.word	0x00000070


	//   ....[1]....
        /*0040*/ 	.word	0x000000d0


	//   ....[2]....
        /*0044*/ 	.word	0x00000250


	//----- nvinfo : EIATTR_CRS_STACK_SIZE
	.align		4
.L_117:
        /*0048*/ 	.byte	0x04, 0x1e
        /*004a*/ 	.short	(.L_119 - .L_118)
.L_118:
        /*004c*/ 	.word	0x00000000


	//----- nvinfo : EIATTR_CBANK_PARAM_SIZE
	.align		4
.L_119:
        /*0050*/ 	.byte	0x03, 0x19
        /*0052*/ 	.short	0x000c


	//----- nvinfo : EIATTR_PARAM_CBANK
	.align		4
        /*0054*/ 	.byte	0x04, 0x0a
        /*0056*/ 	.short	(.L_121 - .L_120)
	.align		4
.L_120:
        /*0058*/ 	.word	index@(.nv.constant0._Z17finalizeCOMKernelP10OctreeNodei)
        /*005c*/ 	.short	0x0380
        /*005e*/ 	.short	0x000c


	//----- nvinfo : EIATTR_SW_WAR
	.align		4
.L_121:
        /*0060*/ 	.byte	0x04, 0x36
        /*0062*/ 	.short	(.L_123 - .L_122)
.L_122:
        /*0064*/ 	.word	0x00000008
.L_123:


//--------------------- .nv.info._Z16computeCOMKernelP10OctreeNodePKfS2_S2_S2_iPi --------------------------
	.section	.nv.info._Z16computeCOMKernelP10OctreeNodePKfS2_S2_S2_iPi,"",@"SHT_CUDA_INFO"
	.sectionflags	@""
	.align	4


	//----- nvinfo : EIATTR_CUDA_API_VERSION
	.align		4
        /*0000*/ 	.byte	0x04, 0x37
        /*0002*/ 	.short	(.L_125 - .L_124)
.L_124:
        /*0004*/ 	.word	0x00000082


	//----- nvinfo : EIATTR_KPARAM_INFO
	.align		4
.L_125:
        /*0008*/ 	.byte	0x04, 0x17
        /*000a*/ 	.short	(.L_127 - .L_126)
.L_126:
        /*000c*/ 	.word	0x00000000
        /*0010*/ 	.short	0x0006
        /*0012*/ 	.short	0x0030
        /*0014*/ 	.byte	0x00, 0xf5, 0x21, 0x00


	//----- nvinfo : EIATTR_KPARAM_INFO
	.align		4
.L_127:
        /*0018*/ 	.byte	0x04, 0x17
        /*001a*/ 	.short	(.L_129 - .L_128)
.L_128:
        /*001c*/ 	.word	0x00000000
        /*0020*/ 	.short	0x0005
        /*0022*/ 	.short	0x0028
        /*0024*/ 	.byte	0x00, 0xf0, 0x11, 0x00


	//----- nvinfo : EIATTR_KPARAM_INFO
	.align		4
.L_129:
        /*0028*/ 	.byte	0x04, 0x17
        /*002a*/ 	.short	(.L_131 - .L_130)
.L_130:
        /*002c*/ 	.word	0x00000000
        /*0030*/ 	.short	0x0004
        /*0032*/ 	.short	0x0020
        /*0034*/ 	.byte	0x00, 0xf5, 0x21, 0x00


	//----- nvinfo : EIATTR_KPARAM_INFO
	.align		4
.L_131:
        /*0038*/ 	.byte	0x04, 0x17
        /*003a*/ 	.short	(.L_133 - .L_132)
.L_132:
        /*003c*/ 	.word	0x00000000
        /*0040*/ 	.short	0x0003
        /*0042*/ 	.short	0x0018
        /*0044*/ 	.byte	0x00, 0xf5, 0x21, 0x00


	//----- nvinfo : EIATTR_KPARAM_INFO
	.align		4
.L_133:
        /*0048*/ 	.byte	0x04, 0x17
        /*004a*/ 	.short	(.L_135 - .L_134)
.L_134:
        /*004c*/ 	.word	0x00000000
        /*0050*/ 	.short	0x0002
        /*0052*/ 	.short	0x0010
        /*0054*/ 	.byte	0x00, 0xf5, 0x21, 0x00


	//----- nvinfo : EIATTR_KPARAM_INFO
	.align		4
.L_135:
        /*0058*/ 	.byte	0x04, 0x17
        /*005a*/ 	.short	(.L_137 - .L_136)
.L_136:
        /*005c*/ 	.word	0x00000000
        /*0060*/ 	.short	0x0001
        /*0062*/ 	.short	0x0008
        /*0064*/ 	.byte	0x00, 0xf5, 0x21, 0x00


	//----- nvinfo : EIATTR_KPARAM_INFO
	.align		4
.L_137:
        /*0068*/ 	.byte	0x04, 0x17
        /*006a*/ 	.short	(.L_139 - .L_138)
.L_138:
        /*006c*/ 	.word	0x00000000
        /*0070*/ 	.short	0x0000
        /*0072*/ 	.short	0x0000
        /*0074*/ 	.byte	0x00, 0xf5, 0x21, 0x00


	//----- nvinfo : EIATTR_SPARSE_MMA_MASK
	.align		4
.L_139:
        /*0078*/ 	.byte	0x03, 0x50
        /*007a*/ 	.short	0x0000


	//----- nvinfo : EIATTR_MAXREG_COUNT
	.align		4
        /*007c*/ 	.byte	0x03, 0x1b
        /*007e*/ 	.short	0x00ff


	//----- nvinfo : EIATTR_MERCURY_ISA_VERSION
	.align		4
        /*0080*/ 	.byte	0x03, 0x5f
        /*0082*/ 	.short	0x0101


	//----- nvinfo : EIATTR_VRC_CTA_INIT_COUNT
	.align		4
        /*0084*/ 	.byte	0x02, 0x4a
	.zero		1
	.zero		1


	//----- nvinfo : EIATTR_EXIT_INSTR_OFFSETS
	.align		4
        /*0088*/ 	.byte	0x04, 0x1c
        /*008a*/ 	.short	(.L_141 - .L_140)


	//   ....[0]....
.L_140:
        /*008c*/ 	.word	0x00000070


	//   ....[1]....
        /*0090*/ 	.word	0x00000150


	//   ....[2]....
        /*0094*/ 	.word	0x00000270


	//----- nvinfo : EIATTR_CRS_STACK_SIZE
	.align		4
.L_141:
        /*0098*/ 	.byte	0x04, 0x1e
        /*009a*/ 	.short	(.L_143 - .L_142)
.L_142:
        /*009c*/ 	.word	0x00000000


	//----- nvinfo : EIATTR_CBANK_PARAM_SIZE
	.align		4
.L_143:
        /*00a0*/ 	.byte	0x03, 0x19
        /*00a2*/ 	.short	0x0038


	//----- nvinfo : EIATTR_PARAM_CBANK
	.align		4
        /*00a4*/ 	.byte	0x04, 0x0a
        /*00a6*/ 	.short	(.L_145 - .L_144)
	.align		4
.L_144:
        /*00a8*/ 	.word	index@(.nv.constant0._Z16computeCOMKernelP10OctreeNodePKfS2_S2_S2_iPi)
        /*00ac*/ 	.short	0x0380
        /*00ae*/ 	.short	0x0038


	//----- nvinfo : EIATTR_SW_WAR
	.align		4
.L_145:
        /*00b0*/ 	.byte	0x04, 0x36
        /*00b2*/ 	.short	(.L_147 - .L_146)
.L_146:
        /*00b4*/ 	.word	0x00000008
.L_147:


//--------------------- .nv.info._Z17buildOctreeKernelPKfS0_S0_P10OctreeNodeiPiPfS3_PKi --------------------------
	.section	.nv.info._Z17buildOctreeKernelPKfS0_S0_P10OctreeNodeiPiPfS3_PKi,"",@"SHT_CUDA_INFO"
	.sectionflags	@""
	.align	4


	//----- nvinfo : EIATTR_CUDA_API_VERSION
	.align		4
        /*0000*/ 	.byte	0x04, 0x37
        /*0002*/ 	.short	(.L_149 - .L_148)
.L_148:
        /*0004*/ 	.word	0x00000082


	//----- nvinfo : EIATTR_KPARAM_INFO
	.align		4
.L_149:
        /*0008*/ 	.byte	0x04, 0x17
        /*000a*/ 	.short	(.L_151 - .L_150)
.L_150:
        /*000c*/ 	.word	0x00000000
        /*0010*/ 	.short	0x0008
        /*0012*/ 	.short	0x0040
        /*0014*/ 	.byte	0x00, 0xf5, 0x21, 0x00


	//----- nvinfo : EIATTR_KPARAM_INFO
	.align		4
.L_151:
        /*0018*/ 	.byte	0x04, 0x17
        /*001a*/ 	.short	(.L_153 - .L_152)
.L_152:
        /*001c*/ 	.word	0x00000000
        /*0020*/ 	.short	0x0007
        /*0022*/ 	.short	0x0038
        /*0024*/ 	.byte	0x00, 0xf5, 0x21, 0x00


	//----- nvinfo : EIATTR_KPARAM_INFO
	.align		4
.L_153:
        /*0028*/ 	.byte	0x04, 0x17
        /*002a*/ 	.short	(.L_155 - .L_154)
.L_154:
        /*002c*/ 	.word	0x00000000
        /*0030*/ 	.short	0x0006
        /*0032*/ 	.short	0x0030
        /*0034*/ 	.byte	0x00, 0xf5, 0x21, 0x00


	//----- nvinfo : EIATTR_KPARAM_INFO
	.align		4
.L_155:
        /*0038*/ 	.byte	0x04, 0x17
        /*003a*/ 	.short	(.L_157 - .L_156)
.L_156:
        /*003c*/ 	.word	0x00000000
        /*0040*/ 	.short	0x0005
        /*0042*/ 	.short	0x0028
        /*0044*/ 	.byte	0x00, 0xf5, 0x21, 0x00


	//----- nvinfo : EIATTR_KPARAM_INFO
	.align		4
.L_157:
        /*0048*/ 	.byte	0x04, 0x17
        /*004a*/ 	.short	(.L_159 - .L_158)
.L_158:
        /*004c*/ 	.word	0x00000000
        /*0050*/ 	.short	0x0004
        /*0052*/ 	.short	0x0020
        /*0054*/ 	.byte	0x00, 0xf0, 0x11, 0x00


	//----- nvinfo : EIATTR_KPARAM_INFO
	.align		4
.L_159:
        /*0058*/ 	.byte	0x04, 0x17
        /*005a*/ 	.short	(.L_161 - .L_160)
.L_160:
        /*005c*/ 	.word	0x00000000
        /*0060*/ 	.short	0x0003
        /*0062*/ 	.short	0x0018
        /*0064*/ 	.byte	0x00, 0xf5, 0x21, 0x00


	//----- nvinfo : EIATTR_KPARAM_INFO
	.align		4
.L_161:
        /*0068*/ 	.byte	0x04, 0x17
        /*006a*/ 	.short	(.L_163 - .L_162)
.L_162:
        /*006c*/ 	.word	0x00000000
        /*0070*/ 	.short	0x0002
        /*0072*/ 	.short	0x0010
        /*0074*/ 	.byte	0x00, 0xf5, 0x21, 0x00


	//----- nvinfo : EIATTR_KPARAM_INFO
	.align		4
.L_163:
        /*0078*/ 	.byte	0x04, 0x17
        /*007a*/ 	.short	(.L_165 - .L_164)
.L_164:
        /*007c*/ 	.word	0x00000000
        /*0080*/ 	.short	0x0001
        /*0082*/ 	.short	0x0008
        /*0084*/ 	.byte	0x00, 0xf5, 0x21, 0x00


	//----- nvinfo : EIATTR_KPARAM_INFO
	.align		4
.L_165:
        /*0088*/ 	.byte	0x04, 0x17
        /*008a*/ 	.short	(.L_167 - .L_166)
.L_166:
        /*008c*/ 	.word	0x00000000
        /*0090*/ 	.short	0x0000
        /*0092*/ 	.short	0x0000
        /*0094*/ 	.byte	0x00, 0xf5, 0x21, 0x00


	//----- nvinfo : EIATTR_SPARSE_MMA_MASK
	.align		4
.L_167:
        /*0098*/ 	.byte	0x03, 0x50
        /*009a*/ 	.short	0x0000


	//----- nvinfo : EIATTR_MAXREG_COUNT
	.align		4
        /*009c*/ 	.byte	0x03, 0x1b
        /*009e*/ 	.short	0x00ff


	//----- nvinfo : EIATTR_MERCURY_ISA_VERSION
	.align		4
        /*00a0*/ 	.byte	0x03, 0x5f
        /*00a2*/ 	.short	0x0101


	//----- nvinfo : EIATTR_INT_WARP_WIDE_INSTR_OFFSETS
	.align		4
        /*00a4*/ 	.byte	0x04, 0x31
        /*00a6*/ 	.short	(.L_169 - .L_168)


	//   ....[0]....
.L_168:
        /*00a8*/ 	.word	0x000005a0


	//   ....[1]....
        /*00ac*/ 	.word	0x00000690


	//----- nvinfo : EIATTR_VRC_CTA_INIT_COUNT
	.align		4
.L_169:
        /*00b0*/ 	.byte	0x02, 0x4a
	.zero		1
	.zero		1


	//----- nvinfo : EIATTR_EXIT_INSTR_OFFSETS
	.align		4
        /*00b4*/ 	.byte	0x04, 0x1c
        /*00b6*/ 	.short	(.L_171 - .L_170)


	//   ....[0]....
.L_170:
        /*00b8*/ 	.word	0x00000040


	//   ....[1]....
        /*00bc*/ 	.word	0x00000240


	//   ....[2]....
        /*00c0*/ 	.word	0x00000bc0


	//----- nvinfo : EIATTR_CRS_STACK_SIZE
	.align		4
.L_171:
        /*00c4*/ 	.byte	0x04, 0x1e
        /*00c6*/ 	.short	(.L_173 - .L_172)
.L_172:
        /*00c8*/ 	.word	0x00000000


	//----- nvinfo : EIATTR_CBANK_PARAM_SIZE
	.align		4
.L_173:
        /*00cc*/ 	.byte	0x03, 0x19
        /*00ce*/ 	.short	0x0048


	//----- nvinfo : EIATTR_PARAM_CBANK
	.align		4
        /*00d0*/ 	.byte	0x04, 0x0a
        /*00d2*/ 	.short	(.L_175 - .L_174)
	.align		4
.L_174:
        /*00d4*/ 	.word	index@(.nv.constant0._Z17buildOctreeKernelPKfS0_S0_P10OctreeNodeiPiPfS3_PKi)
        /*00d8*/ 	.short	0x0380
        /*00da*/ 	.short	0x0048


	//----- nvinfo : EIATTR_SW_WAR
	.align		4
.L_175:
        /*00dc*/ 	.byte	0x04, 0x36
        /*00de*/ 	.short	(.L_177 - .L_176)
.L_176:
        /*00e0*/ 	.word	0x00000008
.L_177:


//--------------------- .nv.info._Z24computeMortonCodesKernelPKfS0_S0_PfPjPii --------------------------
	.section	.nv.info._Z24computeMortonCodesKernelPKfS0_S0_PfPjPii,"",@"SHT_CUDA_INFO"
	.sectionflags	@""
	.align	4


	//----- nvinfo : EIATTR_CUDA_API_VERSION
	.align		4
        /*0000*/ 	.byte	0x04, 0x37
        /*0002*/ 	.short	(.L_179 - .L_178)
.L_178:
        /*0004*/ 	.word	0x00000082


	//----- nvinfo : EIATTR_KPARAM_INFO
	.align		4
.L_179:
        /*0008*/ 	.byte	0x04, 0x17
        /*000a*/ 	.short	(.L_181 - .L_180)
.L_180:
        /*000c*/ 	.word	0x00000000
        /*0010*/ 	.short	0x0006
        /*0012*/ 	.short	0x0030
        /*0014*/ 	.byte	0x00, 0xf0, 0x11, 0x00


	//----- nvinfo : EIATTR_KPARAM_INFO
	.align		4
.L_181:
        /*0018*/ 	.byte	0x04, 0x17
        /*001a*/ 	.short	(.L_183 - .L_182)
.L_182:
        /*001c*/ 	.word	0x00000000
        /*0020*/ 	.short	0x0005
        /*0022*/ 	.short	0x0028
        /*0024*/ 	.byte	0x00, 0xf5, 0x21, 0x00


	//----- nvinfo : EIATTR_KPARAM_INFO
	.align		4
.L_183:
        /*0028*/ 	.byte	0x04, 0x17
        /*002a*/ 	.short	(.L_185 - .L_184)
.L_184:
        /*002c*/ 	.word	0x00000000
        /*0030*/ 	.short	0x0004
        /*0032*/ 	.short	0x0020
        /*0034*/ 	.byte	0x00, 0xf5, 0x21, 0x00


	//----- nvinfo : EIATTR_KPARAM_INFO
	.align		4
.L_185:
        /*0038*/ 	.byte	0x04, 0x17
        /*003a*/ 	.short	(.L_187 - .L_186)
.L_186:
        /*003c*/ 	.word	0x00000000
        /*0040*/ 	.short	0x0003
        /*0042*/ 	.short	0x0018
        /*0044*/ 	.byte	0x00, 0xf5, 0x21, 0x00


	//----- nvinfo : EIATTR_KPARAM_INFO
	.align		4
.L_187:
        /*0048*/ 	.byte	0x04, 0x17
        /*004a*/ 	.short	(.L_189 - .L_188)
.L_188:
        /*004c*/ 	.word	0x00000000
        /*0050*/ 	.short	0x0002
        /*0052*/ 	.short	0x0010
        /*0054*/ 	.byte	0x00, 0xf5, 0x21, 0x00


	//----- nvinfo : EIATTR_KPARAM_INFO
	.align		4
.L_189:
        /*0058*/ 	.byte	0x04, 0x17
        /*005a*/ 	.short	(.L_191 - .L_190)
.L_190:
        /*005c*/ 	.word	0x00000000
        /*0060*/ 	.short	0x0001
        /*0062*/ 	.short	0x0008
        /*0064*/ 	.byte	0x00, 0xf5, 0x21, 0x00


	//----- nvinfo : EIATTR_KPARAM_INFO
	.align		4
.L_191:
        /*0068*/ 	.byte	0x04, 0x17
        /*006a*/ 	.short	(.L_193 - .L_192)
.L_192:
        /*006c*/ 	.word	0x00000000
        /*0070*/ 	.short	0x0000
        /*0072*/ 	.short	0x0000
        /*0074*/ 	.byte	0x00, 0xf5, 0x21, 0x00


	//----- nvinfo : EIATTR_SPARSE_MMA_MASK
	.align		4
.L_193:
        /*0078*/ 	.byte	0x03, 0x50
        /*007a*/ 	.short	0x0000


	//----- nvinfo : EIATTR_MAXREG_COUNT
	.align		4
        /*007c*/ 	.byte	0x03, 0x1b
        /*007e*/ 	.short	0x00ff


	//----- nvinfo : EIATTR_MERCURY_ISA_VERSION
	.align		4
        /*0080*/ 	.byte	0x03, 0x5f
        /*0082*/ 	.short	0x0101


	//----- nvinfo : EIATTR_VRC_CTA_INIT_COUNT
	.align		4
        /*0084*/ 	.byte	0x02, 0x4a
	.zero		1
	.zero		1


	//----- nvinfo : EIATTR_EXIT_INSTR_OFFSETS
	.align		4
        /*0088*/ 	.byte	0x04, 0x1c
        /*008a*/ 	.short	(.L_195 - .L_194)


	//   ....[0]....
.L_194:
        /*008c*/ 	.word	0x00000070


	//   ....[1]....
        /*0090*/ 	.word	0x00000670


	//----- nvinfo : EIATTR_CRS_STACK_SIZE
	.align		4
.L_195:
        /*0094*/ 	.byte	0x04, 0x1e
        /*0096*/ 	.short	(.L_197 - .L_196)
.L_196:
        /*0098*/ 	.word	0x00000000


	//----- nvinfo : EIATTR_CBANK_PARAM_SIZE
	.align		4
.L_197:
        /*009c*/ 	.byte	0x03, 0x19
        /*009e*/ 	.short	0x0034


	//----- nvinfo : EIATTR_PARAM_CBANK
	.align		4
        /*00a0*/ 	.byte	0x04, 0x0a
        /*00a2*/ 	.short	(.L_199 - .L_198)
	.align		4
.L_198:
        /*00a4*/ 	.word	index@(.nv.constant0._Z24computeMortonCodesKernelPKfS0_S0_PfPjPii)
        /*00a8*/ 	.short	0x0380
        /*00aa*/ 	.short	0x0034


	//----- nvinfo : EIATTR_SW_WAR
	.align		4
.L_199:
        /*00ac*/ 	.byte	0x04, 0x36
        /*00ae*/ 	.short	(.L_201 - .L_200)
.L_200:
        /*00b0*/ 	.word	0x00000008
.L_201:


//--------------------- .nv.info._Z24computeBoundingBoxKernelPKfS0_S0_iPf --------------------------
	.section	.nv.info._Z24computeBoundingBoxKernelPKfS0_S0_iPf,"",@"SHT_CUDA_INFO"
	.sectionflags	@""
	.align	4


	//----- nvinfo : EIATTR_CUDA_API_VERSION
	.align		4
        /*0000*/ 	.byte	0x04, 0x37
        /*0002*/ 	.short	(.L_203 - .L_202)
.L_202:
        /*0004*/ 	.word	0x00000082


	//----- nvinfo : EIATTR_KPARAM_INFO
	.align		4
.L_203:
        /*0008*/ 	.byte	0x04, 0x17
        /*000a*/ 	.short	(.L_205 - .L_204)
.L_204:
        /*000c*/ 	.word	0x00000000
        /*0010*/ 	.short	0x0004
        /*0012*/ 	.short	0x0020
        /*0014*/ 	.byte	0x00, 0xf5, 0x21, 0x00


	//----- nvinfo : EIATTR_KPARAM_INFO
	.align		4
.L_205:
        /*0018*/ 	.byte	0x04, 0x17
        /*001a*/ 	.short	(.L_207 - .L_206)
.L_206:
        /*001c*/ 	.word	0x00000000
        /*0020*/ 	.short	0x0003
        /*0022*/ 	.short	0x0018
        /*0024*/ 	.byte	0x00, 0xf0, 0x11, 0x00


	//----- nvinfo : EIATTR_KPARAM_INFO
	.align		4
.L_207:
        /*0028*/ 	.byte	0x04, 0x17
        /*002a*/ 	.short	(.L_209 - .L_208)
.L_208:
        /*002c*/ 	.word	0x00000000
        /*0030*/ 	.short	0x0002
        /*0032*/ 	.short	0x0010
        /*0034*/ 	.byte	0x00, 0xf5, 0x21, 0x00


	//----- nvinfo : EIATTR_KPARAM_INFO
	.align		4
.L_209:
        /*0038*/ 	.byte	0x04, 0x17
        /*003a*/ 	.short	(.L_211 - .L_210)
.L_210:
        /*003c*/ 	.word	0x00000000
        /*0040*/ 	.short	0x0001
        /*0042*/ 	.short	0x0008
        /*0044*/ 	.byte	0x00, 0xf5, 0x21, 0x00


	//----- nvinfo : EIATTR_KPARAM_INFO
	.align		4
.L_211:
        /*0048*/ 	.byte	0x04, 0x17
        /*004a*/ 	.short	(.L_213 - .L_212)
.L_212:
        /*004c*/ 	.word	0x00000000
        /*0050*/ 	.short	0x0000
        /*0052*/ 	.short	0x0000
        /*0054*/ 	.byte	0x00, 0xf5, 0x21, 0x00


	//----- nvinfo : EIATTR_SPARSE_MMA_MASK
	.align		4
.L_213:
        /*0058*/ 	.byte	0x03, 0x50
        /*005a*/ 	.short	0x0000


	//----- nvinfo : EIATTR_MAXREG_COUNT
	.align		4
        /*005c*/ 	.byte	0x03, 0x1b
        /*005e*/ 	.short	0x00ff


	//----- nvinfo : EIATTR_MERCURY_ISA_VERSION
	.align		4
        /*0060*/ 	.byte	0x03, 0x5f
        /*0062*/ 	.short	0x0101


	//----- nvinfo : EIATTR_VRC_CTA_INIT_COUNT
	.align		4
        /*0064*/ 	.byte	0x02, 0x4a
	.zero		1
	.zero		1


	//----- nvinfo : EIATTR_EXIT_INSTR_OFFSETS
	.align		4
        /*0068*/ 	.byte	0x04, 0x1c
        /*006a*/ 	.short	(.L_215 - .L_214)


	//   ....[0]....
.L_214:
        /*006c*/ 	.word	0x00000040


	//   ....[1]....
        /*0070*/ 	.word	0x00000c20


	//----- nvinfo : EIATTR_CBANK_PARAM_SIZE
	.align		4
.L_215:
        /*0074*/ 	.byte	0x03, 0x19
        /*0076*/ 	.short	0x0028


	//----- nvinfo : EIATTR_PARAM_CBANK
	.align		4
        /*0078*/ 	.byte	0x04, 0x0a
        /*007a*/ 	.short	(.L_217 - .L_216)
	.align		4
.L_216:
        /*007c*/ 	.word	index@(.nv.constant0._Z24computeBoundingBoxKernelPKfS0_S0_iPf)
        /*0080*/ 	.short	0x0380
        /*0082*/ 	.short	0x0028


	//----- nvinfo : EIATTR_SW_WAR
	.align		4
.L_217:
        /*0084*/ 	.byte	0x04, 0x36
        /*0086*/ 	.short	(.L_219 - .L_218)
.L_218:
        /*0088*/ 	.word	0x00000008
.L_219:


//--------------------- .nv.info._Z17bitonicSortKernelPjPiii --------------------------
	.section	.nv.info._Z17bitonicSortKernelPjPiii,"",@"SHT_CUDA_INFO"
	.sectionflags	@""
	.align	4


	//----- nvinfo : EIATTR_CUDA_API_VERSION
	.align		4
        /*0000*/ 	.byte	0x04, 0x37
        /*0002*/ 	.short	(.L_221 - .L_220)
.L_220:
        /*0004*/ 	.word	0x00000082


	//----- nvinfo : EIATTR_KPARAM_INFO
	.align		4
.L_221:
        /*0008*/ 	.byte	0x04, 0x17
        /*000a*/ 	.short	(.L_223 - .L_222)
.L_222:
        /*000c*/ 	.word	0x00000000
        /*0010*/ 	.short	0x0003
        /*0012*/ 	.short	0x0014
        /*0014*/ 	.byte	0x00, 0xf0, 0x11, 0x00


	//----- nvinfo : EIATTR_KPARAM_INFO
	.align		4
.L_223:
        /*0018*/ 	.byte	0x04, 0x17
        /*001a*/ 	.short	(.L_225 - .L_224)
.L_224:
        /*001c*/ 	.word	0x00000000
        /*0020*/ 	.short	0x0002
        /*0022*/ 	.short	0x0010
        /*0024*/ 	.byte	0x00, 0xf0, 0x11, 0x00


	//----- nvinfo : EIATTR_KPARAM_INFO
	.align		4
.L_225:
        /*0028*/ 	.byte	0x04, 0x17
        /*002a*/ 	.short	(.L_227 - .L_226)
.L_226:
        /*002c*/ 	.word	0x00000000
        /*0030*/ 	.short	0x0001
        /*0032*/ 	.short	0x0008
        /*0034*/ 	.byte	0x00, 0xf5, 0x21, 0x00


	//----- nvinfo : EIATTR_KPARAM_INFO
	.align		4
.L_227:
        /*0038*/ 	.byte	0x04, 0x17
        /*003a*/ 	.short	(.L_229 - .L_228)
.L_228:
        /*003c*/ 	.word	0x00000000
        /*0040*/ 	.short	0x0000
        /*0042*/ 	.short	0x0000
        /*0044*/ 	.byte	0x00, 0xf5, 0x21, 0x00


	//----- nvinfo : EIATTR_SPARSE_MMA_MASK
	.align		4
.L_229:
        /*0048*/ 	.byte	0x03, 0x50
        /*004a*/ 	.short	0x0000


	//----- nvinfo : EIATTR_MAXREG_COUNT
	.align		4
        /*004c*/ 	.byte	0x03, 0x1b
        /*004e*/ 	.short	0x00ff


	//----- nvinfo : EIATTR_MERCURY_ISA_VERSION
	.align		4
        /*0050*/ 	.byte	0x03, 0x5f
        /*0052*/ 	.short	0x0101


	//----- nvinfo : EIATTR_VRC_CTA_INIT_COUNT
	.align		4
        /*0054*/ 	.byte	0x02, 0x4a
	.zero		1
	.zero		1


	//----- nvinfo : EIATTR_EXIT_INSTR_OFFSETS
	.align		4
        /*0058*/ 	.byte	0x04, 0x1c
        /*005a*/ 	.short	(.L_231 - .L_230)


	//   ....[0]....
.L_230:
        /*005c*/ 	.word	0x00000080


	//   ....[1]....
        /*0060*/ 	.word	0x00000130


	//   ....[2]....
        /*0064*/ 	.word	0x000001d0


	//   ....[3]....
        /*0068*/ 	.word	0x00000240


	//   ....[4]....
        /*006c*/ 	.word	0x000002e0


	//----- nvinfo : EIATTR_CRS_STACK_SIZE
	.align		4
.L_231:
        /*0070*/ 	.byte	0x04, 0x1e
        /*0072*/ 	.short	(.L_233 - .L_232)
.L_232:
        /*0074*/ 	.word	0x00000000


	//----- nvinfo : EIATTR_CBANK_PARAM_SIZE
	.align		4
.L_233:
        /*0078*/ 	.byte	0x03, 0x19
        /*007a*/ 	.short	0x0018


	//----- nvinfo : EIATTR_PARAM_CBANK
	.align		4
        /*007c*/ 	.byte	0x04, 0x0a
        /*007e*/ 	.short	(.L_235 - .L_234)
	.align		4
.L_234:
        /*0080*/ 	.word	index@(.nv.constant0._Z17bitonicSortKernelPjPiii)
        /*0084*/ 	.short	0x0380
        /*0086*/ 	.short	0x0018


	//----- nvinfo : EIATTR_SW_WAR
	.align		4
.L_235:
        /*0088*/ 	.byte	0x04, 0x36
        /*008a*/ 	.short	(.L_237 - .L_236)
.L_236:
        /*008c*/ 	.word	0x00000008
.L_237:


//--------------------- .nv.callgraph             --------------------------
	.section	.nv.callgraph,"",@"SHT_CUDA_CALLGRAPH"
	.align	4
	.sectionentsize	8
	.align		4
        /*0000*/ 	.word	0x00000000
	.align		4
        /*0004*/ 	.word	0xffffffff
	.align		4
        /*0008*/ 	.word	0x00000000
	.align		4
        /*000c*/ 	.word	0xfffffffe
	.align		4
        /*0010*/ 	.word	0x00000000
	.align		4
        /*0014*/ 	.word	0xfffffffd
	.align		4
        /*0018*/ 	.word	0x00000000
	.align		4
        /*001c*/ 	.word	0xfffffffc


//--------------------- .text._Z15integrateKernelPfS_S_S_S_S_PKfS1_S1_i --------------------------
	.section	.text._Z15integrateKernelPfS_S_S_S_S_PKfS1_S1_i,"ax",@progbits
	.align	128
        .global         _Z15integrateKernelPfS_S_S_S_S_PKfS1_S1_i
        .type           _Z15integrateKernelPfS_S_S_S_S_PKfS1_S1_i,@function
        .size           _Z15integrateKernelPfS_S_S_S_S_PKfS1_S1_i,(.L_x_137 - _Z15integrateKernelPfS_S_S_S_S_PKfS1_S1_i)
        .other          _Z15integrateKernelPfS_S_S_S_S_PKfS1_S1_i,@"STO_CUDA_ENTRY STV_DEFAULT"
_Z15integrateKernelPfS_S_S_S_S_PKfS1_S1_i:
.text._Z15integrateKernelPfS_S_S_S_S_PKfS1_S1_i:
[----:B------:R-:W-:Y:S01]  /*0000*/  LDC R1, c[0x0][0x37c] ;  /* 0x0000df00ff017b82 */ /* 0x000fe20000000800 */
[----:B------:R-:W0:Y:S07]  /*0010*/  S2R R3, SR_TID.X ;  /* 0x0000000000037919 */ /* 0x000e2e0000002100 */
[----:B------:R-:W0:Y:S01]  /*0020*/  S2UR UR4, SR_CTAID.X ;  /* 0x00000000000479c3 */ /* 0x000e220000002500 */
[----:B------:R-:W1:Y:S07]  /*0030*/  LDCU UR5, c[0x0][0x3c8] ;  /* 0x00007900ff0577ac */ /* 0x000e6e0008000800 */
[----:B------:R-:W0:Y:S02]  /*0040*/  LDC R0, c[0x0][0x360] ;  /* 0x0000d800ff007b82 */ /* 0x000e240000000800 */
[----:B0-----:R-:W-:-:S05]  /*0050*/  IMAD R0, R0, UR4, R3 ;  /* 0x0000000400007c24 */ /* 0x001fca000f8e0203 */
[----:B-1----:R-:W-:-:S13]  /*0060*/  ISETP.GE.AND P0, PT, R0, UR5, PT ;  /* 0x0000000500007c0c */ /* 0x002fda000bf06270 */
[----:B------:R-:W-:Y:S05]  /*0070*/  @P0 EXIT ;  /* 0x000000000000094d */ /* 0x000fea0003800000 */
[----:B------:R-:W0:Y:S01]  /*0080*/  LDC.64 R6, c[0x0][0x3b0] ;  /* 0x0000ec00ff067b82 */ /* 0x000e220000000a00 */
[----:B------:R-:W1:Y:S07]  /*0090*/  LDCU.64 UR4, c[0x0][0x358] ;  /* 0x00006b00ff0477ac */ /* 0x000e6e0008000a00 */
[----:B------:R-:W2:Y:S08]  /*00a0*/  LDC.64 R2, c[0x0][0x398] ;  /* 0x0000e600ff027b82 */ /* 0x000eb00000000a00 */
[----:B------:R-:W3:Y:S01]  /*00b0*/  LDC.64 R8, c[0x0][0x3b8] ;  /* 0x0000ee00ff087b82 */ /* 0x000ee20000000a00 */
[----:B0-----:R-:W-:-:S07]  /*00c0*/  IMAD.WIDE R6, R0, 0x4, R6 ;  /* 0x0000000400067825 */ /* 0x001fce00078e0206 */
[----:B------:R-:W0:Y:S01]  /*00d0*/  LDC.64 R4, c[0x0][0x3a0] ;  /* 0x0000e800ff047b82 */ /* 0x000e220000000a00 */
[----:B-1----:R-:W4:Y:S01]  /*00e0*/  LDG.E R7, desc[UR4][R6.64] ;  /* 0x0000000406077981 */ /* 0x002f22000c1e1900 */
[----:B--2---:R-:W-:-:S05]  /*00f0*/  IMAD.WIDE R2, R0, 0x4, R2 ;  /* 0x0000000400027825 */ /* 0x004fca00078e0202 */
[----:B------:R-:W4:Y:S01]  /*0100*/  LDG.E R10, desc[UR4][R2.64] ;  /* 0x00000004020a7981 */ /* 0x000f22000c1e1900 */
[----:B---3--:R-:W-:-:S04]  /*0110*/  IMAD.WIDE R8, R0, 0x4, R8 ;  /* 0x0000000400087825 */ /* 0x008fc800078e0208 */
[----:B0-----:R-:W-:-:S04]  /*0120*/  IMAD.WIDE R4, R0, 0x4, R4 ;  /* 0x0000000400047825 */ /* 0x001fc800078e0204 */
[----:B----4-:R-:W-:Y:S02]  /*0130*/  FFMA R10, R7, 0.0099999997764825820923, R10 ;  /* 0x3c23d70a070a7823 */ /* 0x010fe4000000000a */
[----:B------:R-:W0:Y:S02]  /*0140*/  LDC.64 R6, c[0x0][0x3a8] ;  /* 0x0000ea00ff067b82 */ /* 0x000e240000000a00 */
[----:B------:R-:W-:-:S05]  /*0150*/  FMUL R13, R10, 0.99900001287460327148 ;  /* 0x3f7fbe770a0d7820 */ /* 0x000fca0000400000 */
[----:B------:R1:W-:Y:S01]  /*0160*/  STG.E desc[UR4][R2.64], R13 ;  /* 0x0000000d02007986 */ /* 0x0003e2000c101904 */
[----:B------:R-:W2:Y:S03]  /*0170*/  LDC.64 R10, c[0x0][0x3c0] ;  /* 0x0000f000ff0a7b82 */ /* 0x000ea60000000a00 */
[----:B------:R-:W3:Y:S04]  /*0180*/  LDG.E R9, desc[UR4][R8.64] ;  /* 0x0000000408097981 */ /* 0x000ee8000c1e1900 */
[----:B------:R-:W3:Y:S01]  /*0190*/  LDG.E R12, desc[UR4][R4.64] ;  /* 0x00000004040c7981 */ /* 0x000ee2000c1e1900 */
[----:B0-----:R-:W-:-:S04]  /*01a0*/  IMAD.WIDE R6, R0, 0x4, R6 ;  /* 0x0000000400067825 */ /* 0x001fc800078e0206 */
[----:B--2---:R-:W-:-:S04]  /*01b0*/  IMAD.WIDE R10, R0, 0x4, R10 ;  /* 0x00000004000a7825 */ /* 0x004fc800078e020a */
[----:B---3--:R-:W-:Y:S02]  /*01c0*/  FFMA R12, R9, 0.0099999997764825820923, R12 ;  /* 0x3c23d70a090c7823 */ /* 0x008fe4000000000c */
[----:B------:R-:W0:Y:S02]  /*01d0*/  LDC.64 R8, c[0x0][0x380] ;  /* 0x0000e000ff087b82 */ /* 0x000e240000000a00 */
[----:B------:R-:W-:-:S05]  /*01e0*/  FMUL R15, R12, 0.99900001287460327148 ;  /* 0x3f7fbe770c0f7820 */ /* 0x000fca0000400000 */
[----:B------:R2:W-:Y:S04]  /*01f0*/  STG.E desc[UR4][R4.64], R15 ;  /* 0x0000000f04007986 */ /* 0x0005e8000c101904 */
[----:B------:R-:W3:Y:S04]  /*0200*/  LDG.E R11, desc[UR4][R10.64] ;  /* 0x000000040a0b7981 */ /* 0x000ee8000c1e1900 */
[----:B------:R-:W3:Y:S01]  /*0210*/  LDG.E R12, desc[UR4][R6.64] ;  /* 0x00000004060c7981 */ /* 0x000ee2000c1e1900 */
[----:B0-----:R-:W-:-:S04]  /*0220*/  IMAD.WIDE R8, R0, 0x4, R8 ;  /* 0x0000000400087825 */ /* 0x001fc800078e0208 */
[----:B---3--:R-:W-:-:S04]  /*0230*/  FFMA R12, R11, 0.0099999997764825820923, R12 ;  /* 0x3c23d70a0b0c7823 */ /* 0x008fc8000000000c */
[----:B------:R-:W-:Y:S02]  /*0240*/  FMUL R17, R12, 0.99900001287460327148 ;  /* 0x3f7fbe770c117820 */ /* 0x000fe40000400000 */
[----:B-1----:R-:W0:Y:S03]  /*0250*/  LDC.64 R12, c[0x0][0x388] ;  /* 0x0000e200ff0c7b82 */ /* 0x002e260000000a00 */
[----:B------:R1:W-:Y:S04]  /*0260*/  STG.E desc[UR4][R6.64], R17 ;  /* 0x0000001106007986 */ /* 0x0003e8000c101904 */
[----:B------:R-:W3:Y:S04]  /*0270*/  LDG.E R2, desc[UR4][R2.64] ;  /* 0x0000000402027981 */ /* 0x000ee8000c1e1900 */
[----:B------:R-:W3:Y:S01]  /*0280*/  LDG.E R19, desc[UR4][R8.64] ;  /* 0x0000000408137981 */ /* 0x000ee2000c1e1900 */
[----:B0-----:R-:W-:-:S02]  /*0290*/  IMAD.WIDE R10, R0, 0x4, R12 ;  /* 0x00000004000a7825 */ /* 0x001fc400078e020c */
[----:B------:R-:W0:Y:S02]  /*02a0*/  LDC.64 R12, c[0x0][0x390] ;  /* 0x0000e400ff0c7b82 */ /* 0x000e240000000a00 */
[----:B---3--:R-:W-:-:S05]  /*02b0*/  FFMA R19, R2, 0.0099999997764825820923, R19 ;  /* 0x3c23d70a02137823 */ /* 0x008fca0000000013 */
[----:B------:R-:W-:Y:S04]  /*02c0*/  STG.E desc[UR4][R8.64], R19 ;  /* 0x0000001308007986 */ /* 0x000fe8000c101904 */
[----:B--2---:R-:W2:Y:S04]  /*02d0*/  LDG.E R4, desc[UR4][R4.64] ;  /* 0x0000000404047981 */ /* 0x004ea8000c1e1900 */
[----:B------:R-:W2:Y:S01]  /*02e0*/  LDG.E R15, desc[UR4][R10.64] ;  /* 0x000000040a0f7981 */ /* 0x000ea2000c1e1900 */
[----:B0-----:R-:W-:-:S04]  /*02f0*/  IMAD.WIDE R12, R0, 0x4, R12 ;  /* 0x00000004000c7825 */ /* 0x001fc800078e020c */
[----:B--2---:R-:W-:-:S05]  /*0300*/  FFMA R15, R4, 0.0099999997764825820923, R15 ;  /* 0x3c23d70a040f7823 */ /* 0x004fca000000000f */
[----:B------:R-:W-:Y:S04]  /*0310*/  STG.E desc[UR4][R10.64], R15 ;  /* 0x0000000f0a007986 */ /* 0x000fe8000c101904 */
[----:B-1----:R-:W2:Y:S04]  /*0320*/  LDG.E R6, desc[UR4][R6.64] ;  /* 0x0000000406067981 */ /* 0x002ea8000c1e1900 */
[----:B------:R-:W2:Y:S02]  /*0330*/  LDG.E R3, desc[UR4][R12.64] ;  /* 0x000000040c037981 */ /* 0x000ea4000c1e1900 */
[----:B--2---:R-:W-:-:S05]  /*0340*/  FFMA R3, R6, 0.0099999997764825820923, R3 ;  /* 0x3c23d70a06037823 */ /* 0x004fca0000000003 */
[----:B------:R-:W-:Y:S01]  /*0350*/  STG.E desc[UR4][R12.64], R3 ;  /* 0x000000030c007986 */ /* 0x000fe2000c101904 */
[----:B------:R-:W-:Y:S05]  /*0360*/  EXIT ;  /* 0x000000000000794d */ /* 0x000fea0003800000 */
.L_x_0:
[----:B------:R-:W-:-:S00]  /*0370*/  BRA `(.L_x_0) ;  /* 0xfffffffc00fc7947 */ /* 0x000fc0000383ffff */
[----:B------:R-:W-:-:S00]  /*0380*/  NOP ;  /* 0x0000000000007918 */ /* 0x000fc00000000000 */
[----:B------:R-:W-:-:S00]  /*0390*/  NOP ;  /* 0x0000000000007918 */ /* 0x000fc00000000000 */
[----:B------:R-:W-:-:S00]  /*03a0*/  NOP ;  /* 0x0000000000007918 */ /* 0x000fc00000000000 */
[----:B------:R-:W-:-:S00]  /*03b0*/  NOP ;  /* 0x0000000000007918 */ /* 0x000fc00000000000 */
[----:B------:R-:W-:-:S00]  /*03c0*/  NOP ;  /* 0x0000000000007918 */ /* 0x000fc00000000000 */
[----:B------:R-:W-:-:S00]  /*03d0*/  NOP ;  /* 0x0000000000007918 */ /* 0x000fc00000000000 */
[----:B------:R-:W-:-:S00]  /*03e0*/  NOP ;  /* 0x0000000000007918 */ /* 0x000fc00000000000 */
[----:B------:R-:W-:-:S00]  /*03f0*/  NOP ;  /* 0x0000000000007918 */ /* 0x000fc00000000000 */
.L_x_137:


//--------------------- .text._Z18computeForceKernelPKfS0_S0_PfS1_S1_PK10OctreeNodei --------------------------
	.section	.text._Z18computeForceKernelPKfS0_S0_PfS1_S1_PK10OctreeNodei,"ax",@progbits
	.align	128
        .global         _Z18computeForceKernelPKfS0_S0_PfS1_S1_PK10OctreeNodei
        .type           _Z18computeForceKernelPKfS0_S0_PfS1_S1_PK10OctreeNodei,@function
        .size           _Z18computeForceKernelPKfS0_S0_PfS1_S1_PK10OctreeNodei,(.L_x_134 - _Z18computeForceKernelPKfS0_S0_PfS1_S1_PK10OctreeNodei)
        .other          _Z18computeForceKernelPKfS0_S0_PfS1_S1_PK10OctreeNodei,@"STO_CUDA_ENTRY STV_DEFAULT"
_Z18computeForceKernelPKfS0_S0_PfS1_S1_PK10OctreeNodei:
.text._Z18computeForceKernelPKfS0_S0_PfS1_S1_PK10OctreeNodei:
[----:B------:R-:W0:Y:S01]  /*0000*/  LDC R1, c[0x0][0x37c] ;  /* 0x0000df00ff017b82 */ /* 0x000e220000000800 */
[----:B------:R-:W1:Y:S07]  /*0010*/  S2R R0, SR_TID.X ;  /* 0x0000000000007919 */ /* 0x000e6e0000002100 */
[----:B------:R-:W1:Y:S01]  /*0020*/  S2UR UR4, SR_CTAID.X ;  /* 0x00000000000479c3 */ /* 0x000e620000002500 */
[----:B------:R-:W2:Y:S01]  /*0030*/  LDCU UR5, c[0x0][0x3b8] ;  /* 0x00007700ff0577ac */ /* 0x000ea20008000800 */
[----:B0-----:R-:W-:-:S06]  /*0040*/  IADD3 R1, PT, PT, R1, -0x100, RZ ;  /* 0xffffff0001017810 */ /* 0x001fcc0007ffe0ff */
[----:B------:R-:W1:Y:S02]  /*0050*/  LDC R11, c[0x0][0x360] ;  /* 0x0000d800ff0b7b82 */ /* 0x000e640000000800 */
[----:B-1----:R-:W-:-:S05]  /*0060*/  IMAD R11, R11, UR4, R0 ;  /* 0x000000040b0b7c24 */ /* 0x002fca000f8e0200 */
[----:B--2---:R-:W-:-:S13]  /*0070*/  ISETP.GE.AND P0, PT, R11, UR5, PT ;  /* 0x000000050b007c0c */ /* 0x004fda000bf06270 */
[----:B------:R-:W-:Y:S05]  /*0080*/  @P0 EXIT ;  /* 0x000000000000094d */ /* 0x000fea0003800000 */
[----:B------:R-:W0:Y:S01]  /*0090*/  LDC.64 R8, c[0x0][0x388] ;  /* 0x0000e200ff087b82 */ /* 0x000e220000000a00 */
[----:B------:R-:W1:Y:S07]  /*00a0*/  LDCU.64 UR4, c[0x0][0x358] ;  /* 0x00006b00ff0477ac */ /* 0x000e6e0008000a00 */
[----:B------:R-:W2:Y:S08]  /*00b0*/  LDC.64 R12, c[0x0][0x380] ;  /* 0x0000e000ff0c7b82 */ /* 0x000eb00000000a00 */
[----:B------:R-:W3:Y:S01]  /*00c0*/  LDC.64 R14, c[0x0][0x390] ;  /* 0x0000e400ff0e7b82 */ /* 0x000ee20000000a00 */
[----:B------:R4:W-:Y:S01]  /*00d0*/  STL [R1], RZ ;  /* 0x000000ff01007387 */ /* 0x0009e20000100800 */
[----:B------:R-:W0:Y:S02]  /*00e0*/  LDCU UR7, c[0x0][0x3b8] ;  /* 0x00007700ff0777ac */ /* 0x000e240008000800 */
[----:B0-----:R-:W-:-:S06]  /*00f0*/  IMAD.WIDE R8, R11, 0x4, R8 ;  /* 0x000000040b087825 */ /* 0x001fcc00078e0208 */
[----:B-1----:R4:W5:Y:S01]  /*0100*/  LDG.E R9, desc[UR4][R8.64] ;  /* 0x0000000408097981 */ /* 0x002962000c1e1900 */
[----:B--2---:R-:W-:-:S05]  /*0110*/  IMAD.WIDE R12, R11, 0x4, R12 ;  /* 0x000000040b0c7825 */ /* 0x004fca00078e020c */
[----:B------:R4:W5:Y:S01]  /*0120*/  LDG.E R10, desc[UR4][R12.64] ;  /* 0x000000040c0a7981 */ /* 0x000962000c1e1900 */
[----:B---3--:R-:W-:-:S05]  /*0130*/  IMAD.WIDE R14, R11, 0x4, R14 ;  /* 0x000000040b0e7825 */ /* 0x008fca00078e020e */
[----:B------:R4:W5:Y:S01]  /*0140*/  LDG.E R7, desc[UR4][R14.64] ;  /* 0x000000040e077981 */ /* 0x000962000c1e1900 */
[----:B------:R-:W-:Y:S01]  /*0150*/  HFMA2 R4, -RZ, RZ, 0, 0 ;  /* 0x00000000ff047431 */ /* 0x000fe200000001ff */
[----:B------:R-:W-:Y:S01]  /*0160*/  BSSY.RECONVERGENT B1, `(.L_x_1) ;  /* 0x000021f000017945 */ /* 0x000fe20003800200 */
[----:B------:R-:W-:Y:S01]  /*0170*/  HFMA2 R2, -RZ, RZ, 0, 0 ;  /* 0x00000000ff027431 */ /* 0x000fe200000001ff */
[----:B------:R-:W-:Y:S02]  /*0180*/  MOV R6, R1 ;  /* 0x0000000100067202 */ /* 0x000fe40000000f00 */
[----:B------:R-:W-:Y:S02]  /*0190*/  MOV R3, 0x1 ;  /* 0x0000000100037802 */ /* 0x000fe40000000f00 */
[----:B------:R-:W-:-:S07]  /*01a0*/  MOV R0, RZ ;  /* 0x000000ff00007202 */ /* 0x000fce0000000f00 */
.L_x_66:
[----:B------:R-:W-:Y:S01]  /*01b0*/  MOV R27, R3 ;  /* 0x00000003001b7202 */ /* 0x000fe20000000f00 */
[----:B0-----:R-:W0:Y:S01]  /*01c0*/  LDC.64 R22, c[0x0][0x3b0] ;  /* 0x0000ec00ff167b82 */ /* 0x001e220000000a00 */
[----:B------:R-:W-:-:S04]  /*01d0*/  IADD3 R3, PT, PT, R3, -0x1, RZ ;  /* 0xffffffff03037810 */ /* 0x000fc80007ffe0ff */
[----:B------:R-:W-:-:S05]  /*01e0*/  LEA R29, R3, R6, 0x2 ;  /* 0x00000006031d7211 */ /* 0x000fca00078e10ff */
[----:B------:R-:W0:Y:S02]  /*01f0*/  LDL R5, [R29] ;  /* 0x000000001d057983 */ /* 0x000e240000100800 */
[----:B0-----:R-:W-:-:S05]  /*0200*/  IMAD.WIDE R22, R5, 0x4c, R22 ;  /* 0x0000004c05167825 */ /* 0x001fca00078e0216 */
[----:B------:R-:W2:Y:S01]  /*0210*/  LDG.E R18, desc[UR4][R22.64] ;  /* 0x0000000416127981 */ /* 0x000ea2000c1e1900 */
[----:B------:R-:W-:Y:S01]  /*0220*/  BSSY.RECONVERGENT B0, `(.L_x_2) ;  /* 0x0000210000007945 */ /* 0x000fe20003800200 */
[----:B--2---:R-:W-:-:S13]  /*0230*/  FSETP.GTU.AND P0, PT, R18, RZ, PT ;  /* 0x000000ff1200720b */ /* 0x004fda0003f0c000 */
[----:B------:R-:W-:Y:S05]  /*0240*/  @!P0 BRA `(.L_x_3) ;  /* 0x0000002000348947 */ /* 0x000fea0003800000 */
[----:B----4-:R-:W2:Y:S04]  /*0250*/  LDG.E R8, desc[UR4][R22.64+0x8] ;  /* 0x0000080416087981 */ /* 0x010ea8000c1e1900 */
[----:B------:R-:W3:Y:S04]  /*0260*/  LDG.E R21, desc[UR4][R22.64+0x4] ;  /* 0x0000040416157981 */ /* 0x000ee8000c1e1900 */
[----:B------:R-:W4:Y:S01]  /*0270*/  LDG.E R12, desc[UR4][R22.64+0xc] ;  /* 0x00000c04160c7981 */ /* 0x000f22000c1e1900 */
[----:B------:R-:W-:Y:S01]  /*0280*/  BSSY.RECONVERGENT B2, `(.L_x_4) ;  /* 0x0000015000027945 */ /* 0x000fe20003800200 */
[----:B--2--5:R-:W-:Y:S01]  /*0290*/  FADD R19, -R9, R8 ;  /* 0x0000000809137221 */ /* 0x024fe20000000100 */
[----:B---3--:R-:W-:-:S03]  /*02a0*/  FADD R21, -R10, R21 ;  /* 0x000000150a157221 */ /* 0x008fc60000000100 */
[----:B------:R-:W-:Y:S01]  /*02b0*/  FMUL R8, R19, R19 ;  /* 0x0000001313087220 */ /* 0x000fe20000400000 */
[----:B----4-:R-:W-:-:S03]  /*02c0*/  FADD R17, -R7, R12 ;  /* 0x0000000c07117221 */ /* 0x010fc60000000100 */
[----:B------:R-:W-:-:S04]  /*02d0*/  FFMA R8, R21, R21, R8 ;  /* 0x0000001515087223 */ /* 0x000fc80000000008 */
[----:B------:R-:W-:-:S04]  /*02e0*/  FFMA R8, R17, R17, R8 ;  /* 0x0000001111087223 */ /* 0x000fc80000000008 */
[----:B------:R-:W-:-:S04]  /*02f0*/  FADD R16, R8, 10 ;  /* 0x4120000008107421 */ /* 0x000fc80000000000 */
[----:B------:R0:W1:Y:S01]  /*0300*/  MUFU.RSQ R13, R16 ;  /* 0x00000010000d7308 */ /* 0x0000620000001400 */
[----:B------:R-:W-:-:S04]  /*0310*/  IADD3 R5, PT, PT, R16, -0xd000000, RZ ;  /* 0xf300000010057810 */ /* 0x000fc80007ffe0ff */
[----:B------:R-:W-:-:S13]  /*0320*/  ISETP.GT.U32.AND P0, PT, R5, 0x727fffff, PT ;  /* 0x727fffff0500780c */ /* 0x000fda0003f04070 */
[----:B01----:R-:W-:Y:S05]  /*0330*/  @!P0 BRA `(.L_x_5) ;  /* 0x0000000000148947 */ /* 0x003fea0003800000 */
[----:B------:R-:W-:Y:S02]  /*0340*/  MOV R14, R16 ;  /* 0x00000010000e7202 */ /* 0x000fe40000000f00 */
[----:B------:R-:W-:-:S07]  /*0350*/  MOV R8, 0x370 ;  /* 0x0000037000087802 */ /* 0x000fce0000000f00 */
[----:B------:R-:W-:Y:S05]  /*0360*/  CALL.REL.NOINC `($__internal_0_$__cuda_sm20_sqrt_rn_f32_slowpath) ;  /* 0x0000002000247944 */ /* 0x000fea0003c00000 */
[----:B------:R-:W-:Y:S01]  /*0370*/  MOV R31, R12 ;  /* 0x0000000c001f7202 */ /* 0x000fe20000000f00 */
[----:B------:R-:W-:Y:S06]  /*0380*/  BRA `(.L_x_6) ;  /* 0x0000000000107947 */ /* 0x000fec0003800000 */
.L_x_5:
[----:B------:R-:W-:Y:S01]  /*0390*/  FMUL.FTZ R31, R16, R13 ;  /* 0x0000000d101f7220 */ /* 0x000fe20000410000 */
[----:B------:R-:W-:-:S03]  /*03a0*/  FMUL.FTZ R5, R13, 0.5 ;  /* 0x3f0000000d057820 */ /* 0x000fc60000410000 */
[----:B------:R-:W-:-:S04]  /*03b0*/  FFMA R8, -R31, R31, R16 ;  /* 0x0000001f1f087223 */ /* 0x000fc80000000110 */
[----:B------:R-:W-:-:S07]  /*03c0*/  FFMA R31, R8, R5, R31 ;  /* 0x00000005081f7223 */ /* 0x000fce000000001f */
.L_x_6:
[----:B------:R-:W-:Y:S05]  /*03d0*/  BSYNC.RECONVERGENT B2 ;  /* 0x0000000000027941 */ /* 0x000fea0003800200 */
.L_x_4:
[----:B------:R-:W2:Y:S04]  /*03e0*/  LDG.E R8, desc[UR4][R22.64+0x1c] ;  /* 0x00001c0416087981 */ /* 0x000ea8000c1e1900 */
[----:B------:R-:W2:Y:S01]  /*03f0*/  LDG.E R5, desc[UR4][R22.64+0x10] ;  /* 0x0000100416057981 */ /* 0x000ea2000c1e1900 */
[----:B------:R-:W0:Y:S01]  /*0400*/  MUFU.RCP R12, R31 ;  /* 0x0000001f000c7308 */ /* 0x000e220000001000 */
[----:B------:R-:W-:Y:S01]  /*0410*/  BSSY.RECONVERGENT B4, `(.L_x_7) ;  /* 0x000000c000047945 */ /* 0x000fe20003800200 */
[----:B0-----:R-:W-:-:S04]  /*0420*/  FFMA R13, R12, -R31, 1 ;  /* 0x3f8000000c0d7423 */ /* 0x001fc8000000081f */
[----:B------:R-:W-:Y:S01]  /*0430*/  FFMA R13, R12, R13, R12 ;  /* 0x0000000d0c0d7223 */ /* 0x000fe2000000000c */
[----:B--2---:R-:W-:-:S04]  /*0440*/  FADD R8, R8, -R5 ;  /* 0x8000000508087221 */ /* 0x004fc80000000000 */
[----:B------:R-:W0:Y:S01]  /*0450*/  FCHK P0, R8, R31 ;  /* 0x0000001f08007302 */ /* 0x000e220000000000 */
[----:B------:R-:W-:-:S04]  /*0460*/  FFMA R12, R8, R13, RZ ;  /* 0x0000000d080c7223 */ /* 0x000fc800000000ff */
[----:B------:R-:W-:-:S04]  /*0470*/  FFMA R5, R12, -R31, R8 ;  /* 0x8000001f0c057223 */ /* 0x000fc80000000008 */
[----:B------:R-:W-:Y:S01]  /*0480*/  FFMA R5, R13, R5, R12 ;  /* 0x000000050d057223 */ /* 0x000fe2000000000c */
[----:B0-----:R-:W-:Y:S06]  /*0490*/  @!P0 BRA `(.L_x_8) ;  /* 0x00000000000c8947 */ /* 0x001fec0003800000 */
[----:B------:R-:W-:Y:S02]  /*04a0*/  MOV R5, R31 ;  /* 0x0000001f00057202 */ /* 0x000fe40000000f00 */
[----:B------:R-:W-:-:S07]  /*04b0*/  MOV R12, 0x4d0 ;  /* 0x000004d0000c7802 */ /* 0x000fce0000000f00 */
[----:B------:R-:W-:Y:S05]  /*04c0*/  CALL.REL.NOINC `($__internal_1_$__cuda_sm3x_div_rn_noftz_f32_slowpath) ;  /* 0x0000002000247944 */ /* 0x000fea0003c00000 */
.L_x_8:
[----:B------:R-:W-:Y:S05]  /*04d0*/  BSYNC.RECONVERGENT B4 ;  /* 0x0000000000047941 */ /* 0x000fea0003800200 */
.L_x_7:
[----:B------:R-:W-:-:S13]  /*04e0*/  FSETP.GEU.AND P0, PT, R5, 0.5, PT ;  /* 0x3f0000000500780b */ /* 0x000fda0003f0e000 */
[----:B------:R-:W-:Y:S05]  /*04f0*/  @P0 BRA `(.L_x_9) ;  /* 0x00000000004c0947 */ /* 0x000fea0003800000 */
[----:B------:R-:W-:Y:S01]  /*0500*/  FMUL R31, R16, R31 ;  /* 0x0000001f101f7220 */ /* 0x000fe20000400000 */
[----:B------:R-:W-:Y:S03]  /*0510*/  BSSY.RECONVERGENT B4, `(.L_x_10) ;  /* 0x000000d000047945 */ /* 0x000fe60003800200 */
[----:B------:R-:W0:Y:S08]  /*0520*/  MUFU.RCP R5, R31 ;  /* 0x0000001f00057308 */ /* 0x000e300000001000 */
[----:B------:R-:W1:Y:S01]  /*0530*/  FCHK P0, R18, R31 ;  /* 0x0000001f12007302 */ /* 0x000e620000000000 */
[----:B0-----:R-:W-:-:S04]  /*0540*/  FFMA R8, -R31, R5, 1 ;  /* 0x3f8000001f087423 */ /* 0x001fc80000000105 */
[----:B------:R-:W-:-:S04]  /*0550*/  FFMA R5, R5, R8, R5 ;  /* 0x0000000805057223 */ /* 0x000fc80000000005 */
[----:B------:R-:W-:-:S04]  /*0560*/  FFMA R8, R18, R5, RZ ;  /* 0x0000000512087223 */ /* 0x000fc800000000ff */
[----:B------:R-:W-:-:S04]  /*0570*/  FFMA R12, -R31, R8, R18 ;  /* 0x000000081f0c7223 */ /* 0x000fc80000000112 */
[----:B------:R-:W-:Y:S01]  /*0580*/  FFMA R5, R5, R12, R8 ;  /* 0x0000000c05057223 */ /* 0x000fe20000000008 */
[----:B-1----:R-:W-:Y:S06]  /*0590*/  @!P0 BRA `(.L_x_11) ;  /* 0x0000000000108947 */ /* 0x002fec0003800000 */
[----:B------:R-:W-:Y:S02]  /*05a0*/  MOV R8, R18 ;  /* 0x0000001200087202 */ /* 0x000fe40000000f00 */
[----:B------:R-:W-:Y:S02]  /*05b0*/  MOV R5, R31 ;  /* 0x0000001f00057202 */ /* 0x000fe40000000f00 */
[----:B------:R-:W-:-:S07]  /*05c0*/  MOV R12, 0x5e0 ;  /* 0x000005e0000c7802 */ /* 0x000fce0000000f00 */
[----:B------:R-:W-:Y:S05]  /*05d0*/  CALL.REL.NOINC `($__internal_1_$__cuda_sm3x_div_rn_noftz_f32_slowpath) ;  /* 0x0000001c00e07944 */ /* 0x000fea0003c00000 */
.L_x_11:
[----:B------:R-:W-:Y:S05]  /*05e0*/  BSYNC.RECONVERGENT B4 ;  /* 0x0000000000047941 */ /* 0x000fea0003800200 */
.L_x_10:
[-C--:B------:R-:W-:Y:S01]  /*05f0*/  FFMA R0, R21, R5.reuse, R0 ;  /* 0x0000000515007223 */ /* 0x080fe20000000000 */
[-C--:B------:R-:W-:Y:S01]  /*0600*/  FFMA R2, R19, R5.reuse, R2 ;  /* 0x0000000513027223 */ /* 0x080fe20000000002 */
[----:B------:R-:W-:Y:S01]  /*0610*/  FFMA R4, R17, R5, R4 ;  /* 0x0000000511047223 */ /* 0x000fe20000000004 */
[----:B------:R-:W-:Y:S06]  /*0620*/  BRA `(.L_x_3) ;  /* 0x0000001c003c7947 */ /* 0x000fec0003800000 */
.L_x_9:
[----:B------:R-:W2:Y:S01]  /*0630*/  LDG.E R33, desc[UR4][R22.64+0x28] ;  /* 0x0000280416217981 */ /* 0x000ea2000c1e1900 */
[----:B------:R-:W0:Y:S01]  /*0640*/  LDC.64 R20, c[0x0][0x390] ;  /* 0x0000e400ff147b82 */ /* 0x000e220000000a00 */
[----:B------:R-:W-:Y:S07]  /*0650*/  BSSY.RECONVERGENT B4, `(.L_x_12) ;  /* 0x0000038000047945 */ /* 0x000fee0003800200 */
[----:B------:R-:W1:Y:S08]  /*0660*/  LDC.64 R18, c[0x0][0x380] ;  /* 0x0000e000ff127b82 */ /* 0x000e700000000a00 */
[----:B------:R-:W3:Y:S01]  /*0670*/  LDC.64 R16, c[0x0][0x388] ;  /* 0x0000e200ff107b82 */ /* 0x000ee20000000a00 */
[----:B--2---:R-:W-:-:S13]  /*0680*/  ISETP.GE.AND P0, PT, R33, UR7, PT ;  /* 0x0000000721007c0c */ /* 0x004fda000bf06270 */
[----:B------:R2:W-:Y:S01]  /*0690*/  @P0 STL [R29], R33 ;  /* 0x000000211d000387 */ /* 0x0005e20000100800 */
[----:B------:R-:W-:Y:S01]  /*06a0*/  @P0 MOV R3, R27 ;  /* 0x0000001b00030202 */ /* 0x000fe20000000f00 */
[----:B01-3--:R-:W-:Y:S06]  /*06b0*/  @P0 BRA `(.L_x_13) ;  /* 0x0000000000c40947 */ /* 0x00bfec0003800000 */
[----:B------:R-:W-:-:S13]  /*06c0*/  ISETP.NE.AND P0, PT, R33, -0x1, PT ;  /* 0xffffffff2100780c */ /* 0x000fda0003f05270 */
[----:B------:R-:W-:Y:S05]  /*06d0*/  @!P0 BRA `(.L_x_13) ;  /* 0x0000000000bc8947 */ /* 0x000fea0003800000 */
[----:B------:R-:W-:-:S04]  /*06e0*/  IMAD.WIDE R14, R33, 0x4, R16 ;  /* 0x00000004210e7825 */ /* 0x000fc800078e0210 */
[C---:B------:R-:W-:Y:S02]  /*06f0*/  IMAD.WIDE R12, R33.reuse, 0x4, R18 ;  /* 0x00000004210c7825 */ /* 0x040fe400078e0212 */
[----:B------:R-:W3:Y:S02]  /*0700*/  LDG.E R14, desc[UR4][R14.64] ;  /* 0x000000040e0e7981 */ /* 0x000ee4000c1e1900 */
[----:B--2---:R-:W-:Y:S02]  /*0710*/  IMAD.WIDE R32, R33, 0x4, R20 ;  /* 0x0000000421207825 */ /* 0x004fe400078e0214 */
[----:B------:R-:W2:Y:S04]  /*0720*/  LDG.E R13, desc[UR4][R12.64] ;  /* 0x000000040c0d7981 */ /* 0x000ea8000c1e1900 */
[----:B------:R-:W4:Y:S01]  /*0730*/  LDG.E R32, desc[UR4][R32.64] ;  /* 0x0000000420207981 */ /* 0x000f22000c1e1900 */
[----:B------:R-:W-:Y:S01]  /*0740*/  BSSY.RECONVERGENT B2, `(.L_x_14) ;  /* 0x0000014000027945 */ /* 0x000fe20003800200 */
[----:B---3--:R-:W-:Y:S01]  /*0750*/  FADD R29, -R9, R14 ;  /* 0x0000000e091d7221 */ /* 0x008fe20000000100 */
[----:B--2---:R-:W-:-:S03]  /*0760*/  FADD R31, -R10, R13 ;  /* 0x0000000d0a1f7221 */ /* 0x004fc60000000100 */
        /* <DEDUP_REMOVED lines=12> */
[----:B------:R-:W-:Y:S05]  /*0830*/  BRA `(.L_x_16) ;  /* 0x0000000000107947 */ /* 0x000fea0003800000 */
.L_x_15:
[----:B------:R-:W-:Y:S01]  /*0840*/  FMUL.FTZ R5, R24, R15 ;  /* 0x0000000f18057220 */ /* 0x000fe20000410000 */
[----:B------:R-:W-:-:S03]  /*0850*/  FMUL.FTZ R8, R15, 0.5 ;  /* 0x3f0000000f087820 */ /* 0x000fc60000410000 */
[----:B------:R-:W-:-:S04]  /*0860*/  FFMA R12, -R5, R5, R24 ;  /* 0x00000005050c7223 */ /* 0x000fc80000000118 */
[----:B------:R-:W-:-:S07]  /*0870*/  FFMA R12, R12, R8, R5 ;  /* 0x000000080c0c7223 */ /* 0x000fce0000000005 */
.L_x_16:
[----:B------:R-:W-:Y:S05]  /*0880*/  BSYNC.RECONVERGENT B2 ;  /* 0x0000000000027941 */ /* 0x000fea0003800200 */
.L_x_14:
[----:B------:R-:W-:Y:S01]  /*0890*/  FMUL R12, R24, R12 ;  /* 0x0000000c180c7220 */ /* 0x000fe20000400000 */
[----:B------:R-:W-:Y:S01]  /*08a0*/  UMOV UR6, 0x41200000 ;  /* 0x4120000000067882 */ /* 0x000fe20000000000 */
[----:B------:R-:W-:Y:S01]  /*08b0*/  BSSY.RECONVERGENT B5, `(.L_x_17) ;  /* 0x000000e000057945 */ /* 0x000fe20003800200 */
[----:B------:R-:W-:Y:S01]  /*08c0*/  MOV R15, UR6 ;  /* 0x00000006000f7c02 */ /* 0x000fe20008000f00 */
[----:B------:R-:W0:Y:S08]  /*08d0*/  MUFU.RCP R5, R12 ;  /* 0x0000000c00057308 */ /* 0x000e300000001000 */
[----:B------:R-:W1:Y:S01]  /*08e0*/  FCHK P0, R15, R12 ;  /* 0x0000000c0f007302 */ /* 0x000e620000000000 */
[----:B0-----:R-:W-:-:S04]  /*08f0*/  FFMA R8, -R12, R5, 1 ;  /* 0x3f8000000c087423 */ /* 0x001fc80000000105 */
[----:B------:R-:W-:-:S04]  /*0900*/  FFMA R5, R5, R8, R5 ;  /* 0x0000000805057223 */ /* 0x000fc80000000005 */
[----:B------:R-:W-:-:S04]  /*0910*/  FFMA R8, R5, 10, RZ ;  /* 0x4120000005087823 */ /* 0x000fc800000000ff */
[----:B------:R-:W-:-:S04]  /*0920*/  FFMA R13, -R12, R8, 10 ;  /* 0x412000000c0d7423 */ /* 0x000fc80000000108 */
[----:B------:R-:W-:Y:S01]  /*0930*/  FFMA R5, R5, R13, R8 ;  /* 0x0000000d05057223 */ /* 0x000fe20000000008 */
[----:B-1----:R-:W-:Y:S06]  /*0940*/  @!P0 BRA `(.L_x_18) ;  /* 0x0000000000108947 */ /* 0x002fec0003800000 */
[----:B------:R-:W-:Y:S01]  /*0950*/  HFMA2 R8, -RZ, RZ, 2.5625, 0 ;  /* 0x41200000ff087431 */ /* 0x000fe200000001ff */
[----:B------:R-:W-:Y:S02]  /*0960*/  MOV R5, R12 ;  /* 0x0000000c00057202 */ /* 0x000fe40000000f00 */
[----:B------:R-:W-:-:S07]  /*0970*/  MOV R12, 0x990 ;  /* 0x00000990000c7802 */ /* 0x000fce0000000f00 */
[----:B------:R-:W-:Y:S05]  /*0980*/  CALL.REL.NOINC `($__internal_1_$__cuda_sm3x_div_rn_noftz_f32_slowpath) ;  /* 0x0000001800f47944 */ /* 0x000fea0003c00000 */
.L_x_18:
[----:B------:R-:W-:Y:S05]  /*0990*/  BSYNC.RECONVERGENT B5 ;  /* 0x0000000000057941 */ /* 0x000fea0003800200 */
.L_x_17:
[-C--:B------:R-:W-:Y:S01]  /*09a0*/  FFMA R0, R31, R5.reuse, R0 ;  /* 0x000000051f007223 */ /* 0x080fe20000000000 */
[-C--:B------:R-:W-:Y:S01]  /*09b0*/  FFMA R2, R29, R5.reuse, R2 ;  /* 0x000000051d027223 */ /* 0x080fe20000000002 */
[----:B------:R-:W-:-:S07]  /*09c0*/  FFMA R4, R27, R5, R4 ;  /* 0x000000051b047223 */ /* 0x000fce0000000004 */
.L_x_13:
[----:B------:R-:W-:Y:S05]  /*09d0*/  BSYNC.RECONVERGENT B4 ;  /* 0x0000000000047941 */ /* 0x000fea0003800200 */
.L_x_12:
[----:B--2---:R-:W2:Y:S01]  /*09e0*/  LDG.E R33, desc[UR4][R22.64+0x2c] ;  /* 0x00002c0416217981 */ /* 0x004ea2000c1e1900 */
[----:B------:R-:W-:Y:S01]  /*09f0*/  BSSY.RECONVERGENT B4, `(.L_x_19) ;  /* 0x0000038000047945 */ /* 0x000fe20003800200 */
[----:B--2---:R-:W-:-:S13]  /*0a00*/  ISETP.GE.AND P0, PT, R33, UR7, PT ;  /* 0x0000000721007c0c */ /* 0x004fda000bf06270 */
[C---:B------:R-:W-:Y:S02]  /*0a10*/  @P0 LEA R8, R3.reuse, R6, 0x2 ;  /* 0x0000000603080211 */ /* 0x040fe400078e10ff */
[----:B------:R-:W-:-:S03]  /*0a20*/  @P0 IADD3 R5, PT, PT, R3, 0x1, RZ ;  /* 0x0000000103050810 */ /* 0x000fc60007ffe0ff */
[----:B------:R0:W-:Y:S01]  /*0a30*/  @P0 STL [R8], R33 ;  /* 0x0000002108000387 */ /* 0x0001e20000100800 */
[----:B------:R-:W-:Y:S01]  /*0a40*/  @P0 MOV R3, R5 ;  /* 0x0000000500030202 */ /* 0x000fe20000000f00 */
[----:B------:R-:W-:Y:S06]  /*0a50*/  @P0 BRA `(.L_x_20) ;  /* 0x0000000000c40947 */ /* 0x000fec0003800000 */
[----:B------:R-:W-:-:S13]  /*0a60*/  ISETP.NE.AND P0, PT, R33, -0x1, PT ;  /* 0xffffffff2100780c */ /* 0x000fda0003f05270 */
[----:B------:R-:W-:Y:S05]  /*0a70*/  @!P0 BRA `(.L_x_20) ;  /* 0x0000000000bc8947 */ /* 0x000fea0003800000 */
[----:B------:R-:W-:-:S04]  /*0a80*/  IMAD.WIDE R14, R33, 0x4, R16 ;  /* 0x00000004210e7825 */ /* 0x000fc800078e0210 */
[C---:B------:R-:W-:Y:S02]  /*0a90*/  IMAD.WIDE R12, R33.reuse, 0x4, R18 ;  /* 0x00000004210c7825 */ /* 0x040fe400078e0212 */
[----:B------:R-:W2:Y:S02]  /*0aa0*/  LDG.E R14, desc[UR4][R14.64] ;  /* 0x000000040e0e7981 */ /* 0x000ea4000c1e1900 */
[----:B0-----:R-:W-:Y:S02]  /*0ab0*/  IMAD.WIDE R32, R33, 0x4, R20 ;  /* 0x0000000421207825 */ /* 0x001fe400078e0214 */
[----:B------:R-:W3:Y:S04]  /*0ac0*/  LDG.E R13, desc[UR4][R12.64] ;  /* 0x000000040c0d7981 */ /* 0x000ee8000c1e1900 */
[----:B------:R-:W4:Y:S01]  /*0ad0*/  LDG.E R32, desc[UR4][R32.64] ;  /* 0x0000000420207981 */ /* 0x000f22000c1e1900 */
[----:B------:R-:W-:Y:S01]  /*0ae0*/  BSSY.RECONVERGENT B2, `(.L_x_21) ;  /* 0x0000014000027945 */ /* 0x000fe20003800200 */
[----:B--2---:R-:W-:Y:S01]  /*0af0*/  FADD R29, -R9, R14 ;  /* 0x0000000e091d7221 */ /* 0x004fe20000000100 */
        /* <DEDUP_REMOVED lines=14> */
.L_x_22:
[----:B------:R-:W-:Y:S01]  /*0be0*/  FMUL.FTZ R5, R24, R15 ;  /* 0x0000000f18057220 */ /* 0x000fe20000410000 */
[----:B------:R-:W-:-:S03]  /*0bf0*/  FMUL.FTZ R8, R15, 0.5 ;  /* 0x3f0000000f087820 */ /* 0x000fc60000410000 */
[----:B------:R-:W-:-:S04]  /*0c00*/  FFMA R12, -R5, R5, R24 ;  /* 0x00000005050c7223 */ /* 0x000fc80000000118 */
[----:B------:R-:W-:-:S07]  /*0c10*/  FFMA R12, R12, R8, R5 ;  /* 0x000000080c0c7223 */ /* 0x000fce0000000005 */
.L_x_23:
[----:B------:R-:W-:Y:S05]  /*0c20*/  BSYNC.RECONVERGENT B2 ;  /* 0x0000000000027941 */ /* 0x000fea0003800200 */
.L_x_21:
        /* <DEDUP_REMOVED lines=16> */
.L_x_25:
[----:B------:R-:W-:Y:S05]  /*0d30*/  BSYNC.RECONVERGENT B5 ;  /* 0x0000000000057941 */ /* 0x000fea0003800200 */
.L_x_24:
[-C--:B------:R-:W-:Y:S01]  /*0d40*/  FFMA R0, R31, R5.reuse, R0 ;  /* 0x000000051f007223 */ /* 0x080fe20000000000 */
[-C--:B------:R-:W-:Y:S01]  /*0d50*/  FFMA R2, R29, R5.reuse, R2 ;  /* 0x000000051d027223 */ /* 0x080fe20000000002 */
[----:B------:R-:W-:-:S07]  /*0d60*/  FFMA R4, R27, R5, R4 ;  /* 0x000000051b047223 */ /* 0x000fce0000000004 */
.L_x_20:
[----:B------:R-:W-:Y:S05]  /*0d70*/  BSYNC.RECONVERGENT B4 ;  /* 0x0000000000047941 */ /* 0x000fea0003800200 */
.L_x_19:
[----:B0-----:R-:W2:Y:S01]  /*0d80*/  LDG.E R33, desc[UR4][R22.64+0x30] ;  /* 0x0000300416217981 */ /* 0x001ea2000c1e1900 */
        /* <DEDUP_REMOVED lines=31> */
.L_x_29:
[----:B------:R-:W-:Y:S01]  /*0f80*/  FMUL.FTZ R5, R24, R15 ;  /* 0x0000000f18057220 */ /* 0x000fe20000410000 */
[----:B------:R-:W-:-:S03]  /*0f90*/  FMUL.FTZ R8, R15, 0.5 ;  /* 0x3f0000000f087820 */ /* 0x000fc60000410000 */
[----:B------:R-:W-:-:S04]  /*0fa0*/  FFMA R12, -R5, R5, R24 ;  /* 0x00000005050c7223 */ /* 0x000fc80000000118 */
[----:B------:R-:W-:-:S07]  /*0fb0*/  FFMA R12, R12, R8, R5 ;  /* 0x000000080c0c7223 */ /* 0x000fce0000000005 */
.L_x_30:
[----:B------:R-:W-:Y:S05]  /*0fc0*/  BSYNC.RECONVERGENT B2 ;  /* 0x0000000000027941 */ /* 0x000fea0003800200 */
.L_x_28:
        /* <DEDUP_REMOVED lines=16> */
.L_x_32:
[----:B------:R-:W-:Y:S05]  /*10d0*/  BSYNC.RECONVERGENT B5 ;  /* 0x0000000000057941 */ /* 0x000fea0003800200 */
.L_x_31:
[-C--:B------:R-:W-:Y:S01]  /*10e0*/  FFMA R0, R31, R5.reuse, R0 ;  /* 0x000000051f007223 */ /* 0x080fe20000000000 */
[-C--:B------:R-:W-:Y:S01]  /*10f0*/  FFMA R2, R29, R5.reuse, R2 ;  /* 0x000000051d027223 */ /* 0x080fe20000000002 */
[----:B------:R-:W-:-:S07]  /*1100*/  FFMA R4, R27, R5, R4 ;  /* 0x000000051b047223 */ /* 0x000fce0000000004 */
.L_x_27:
[----:B------:R-:W-:Y:S05]  /*1110*/  BSYNC.RECONVERGENT B4 ;  /* 0x0000000000047941 */ /* 0x000fea0003800200 */
.L_x_26:
        /* <DEDUP_REMOVED lines=32> */
.L_x_36:
[----:B------:R-:W-:Y:S01]  /*1320*/  FMUL.FTZ R5, R24, R15 ;  /* 0x0000000f18057220 */ /* 0x000fe20000410000 */
[----:B------:R-:W-:-:S03]  /*1330*/  FMUL.FTZ R8, R15, 0.5 ;  /* 0x3f0000000f087820 */ /* 0x000fc60000410000 */
[----:B------:R-:W-:-:S04]  /*1340*/  FFMA R12, -R5, R5, R24 ;  /* 0x00000005050c7223 */ /* 0x000fc80000000118 */
[----:B------:R-:W-:-:S07]  /*1350*/  FFMA R12, R12, R8, R5 ;  /* 0x000000080c0c7223 */ /* 0x000fce0000000005 */
.L_x_37:
[----:B------:R-:W-:Y:S05]  /*1360*/  BSYNC.RECONVERGENT B2 ;  /* 0x0000000000027941 */ /* 0x000fea0003800200 */
.L_x_35:
        /* <DEDUP_REMOVED lines=16> */
.L_x_39:
[----:B------:R-:W-:Y:S05]  /*1470*/  BSYNC.RECONVERGENT B5 ;  /* 0x0000000000057941 */ /* 0x000fea0003800200 */
.L_x_38:
[-C--:B------:R-:W-:Y:S01]  /*1480*/  FFMA R0, R29, R5.reuse, R0 ;  /* 0x000000051d007223 */ /* 0x080fe20000000000 */
[-C--:B------:R-:W-:Y:S01]  /*1490*/  FFMA R2, R27, R5.reuse, R2 ;  /* 0x000000051b027223 */ /* 0x080fe20000000002 */
[----:B------:R-:W-:-:S07]  /*14a0*/  FFMA R4, R31, R5, R4 ;  /* 0x000000051f047223 */ /* 0x000fce0000000004 */
.L_x_34:
[----:B------:R-:W-:Y:S05]  /*14b0*/  BSYNC.RECONVERGENT B4 ;  /* 0x0000000000047941 */ /* 0x000fea0003800200 */
.L_x_33:
        /* <DEDUP_REMOVED lines=32> */
.L_x_43:
[----:B------:R-:W-:Y:S01]  /*16c0*/  FMUL.FTZ R5, R24, R15 ;  /* 0x0000000f18057220 */ /* 0x000fe20000410000 */
[----:B------:R-:W-:-:S03]  /*16d0*/  FMUL.FTZ R8, R15, 0.5 ;  /* 0x3f0000000f087820 */ /* 0x000fc60000410000 */
[----:B------:R-:W-:-:S04]  /*16e0*/  FFMA R12, -R5, R5, R24 ;  /* 0x00000005050c7223 */ /* 0x000fc80000000118 */
[----:B------:R-:W-:-:S07]  /*16f0*/  FFMA R12, R12, R8, R5 ;  /* 0x000000080c0c7223 */ /* 0x000fce0000000005 */
.L_x_44:
[----:B------:R-:W-:Y:S05]  /*1700*/  BSYNC.RECONVERGENT B2 ;  /* 0x0000000000027941 */ /* 0x000fea0003800200 */
.L_x_42:
        /* <DEDUP_REMOVED lines=16> */
.L_x_46:
[----:B------:R-:W-:Y:S05]  /*1810*/  BSYNC.RECONVERGENT B5 ;  /* 0x0000000000057941 */ /* 0x000fea0003800200 */
.L_x_45:
[-C--:B------:R-:W-:Y:S01]  /*1820*/  FFMA R0, R29, R5.reuse, R0 ;  /* 0x000000051d007223 */ /* 0x080fe20000000000 */
[-C--:B------:R-:W-:Y:S01]  /*1830*/  FFMA R2, R27, R5.reuse, R2 ;  /* 0x000000051b027223 */ /* 0x080fe20000000002 */
[----:B------:R-:W-:-:S07]  /*1840*/  FFMA R4, R31, R5, R4 ;  /* 0x000000051f047223 */ /* 0x000fce0000000004 */
.L_x_41:
[----:B------:R-:W-:Y:S05]  /*1850*/  BSYNC.RECONVERGENT B4 ;  /* 0x0000000000047941 */ /* 0x000fea0003800200 */
.L_x_40:
        /* <DEDUP_REMOVED lines=32> */
.L_x_50:
[----:B------:R-:W-:Y:S01]  /*1a60*/  FMUL.FTZ R5, R24, R15 ;  /* 0x0000000f18057220 */ /* 0x000fe20000410000 */
[----:B------:R-:W-:-:S03]  /*1a70*/  FMUL.FTZ R8, R15, 0.5 ;  /* 0x3f0000000f087820 */ /* 0x000fc60000410000 */
[----:B------:R-:W-:-:S04]  /*1a80*/  FFMA R12, -R5, R5, R24 ;  /* 0x00000005050c7223 */ /* 0x000fc80000000118 */
[----:B------:R-:W-:-:S07]  /*1a90*/  FFMA R12, R12, R8, R5 ;  /* 0x000000080c0c7223 */ /* 0x000fce0000000005 */
.L_x_51:
[----:B------:R-:W-:Y:S05]  /*1aa0*/  BSYNC.RECONVERGENT B2 ;  /* 0x0000000000027941 */ /* 0x000fea0003800200 */
.L_x_49:
        /* <DEDUP_REMOVED lines=16> */
.L_x_53:
[----:B------:R-:W-:Y:S05]  /*1bb0*/  BSYNC.RECONVERGENT B5 ;  /* 0x0000000000057941 */ /* 0x000fea0003800200 */
.L_x_52:
[-C--:B------:R-:W-:Y:S01]  /*1bc0*/  FFMA R0, R29, R5.reuse, R0 ;  /* 0x000000051d007223 */ /* 0x080fe20000000000 */
[-C--:B------:R-:W-:Y:S01]  /*1bd0*/  FFMA R2, R27, R5.reuse, R2 ;  /* 0x000000051b027223 */ /* 0x080fe20000000002 */
[----:B------:R-:W-:-:S07]  /*1be0*/  FFMA R4, R31, R5, R4 ;  /* 0x000000051f047223 */ /* 0x000fce0000000004 */
.L_x_48:
[----:B------:R-:W-:Y:S05]  /*1bf0*/  BSYNC.RECONVERGENT B4 ;  /* 0x0000000000047941 */ /* 0x000fea0003800200 */
.L_x_47:
        /* <DEDUP_REMOVED lines=32> */
.L_x_57:
[----:B------:R-:W-:Y:S01]  /*1e00*/  FMUL.FTZ R5, R24, R15 ;  /* 0x0000000f18057220 */ /* 0x000fe20000410000 */
[----:B------:R-:W-:-:S03]  /*1e10*/  FMUL.FTZ R8, R15, 0.5 ;  /* 0x3f0000000f087820 */ /* 0x000fc60000410000 */
[----:B------:R-:W-:-:S04]  /*1e20*/  FFMA R12, -R5, R5, R24 ;  /* 0x00000005050c7223 */ /* 0x000fc80000000118 */
[----:B------:R-:W-:-:S07]  /*1e30*/  FFMA R12, R12, R8, R5 ;  /* 0x000000080c0c7223 */ /* 0x000fce0000000005 */
.L_x_58:
[----:B------:R-:W-:Y:S05]  /*1e40*/  BSYNC.RECONVERGENT B2 ;  /* 0x0000000000027941 */ /* 0x000fea0003800200 */
.L_x_56:
        /* <DEDUP_REMOVED lines=16> */
.L_x_60:
[----:B------:R-:W-:Y:S05]  /*1f50*/  BSYNC.RECONVERGENT B5 ;  /* 0x0000000000057941 */ /* 0x000fea0003800200 */
.L_x_59:
[-C--:B------:R-:W-:Y:S01]  /*1f60*/  FFMA R0, R29, R5.reuse, R0 ;  /* 0x000000051d007223 */ /* 0x080fe20000000000 */
[-C--:B------:R-:W-:Y:S01]  /*1f70*/  FFMA R2, R27, R5.reuse, R2 ;  /* 0x000000051b027223 */ /* 0x080fe20000000002 */
[----:B------:R-:W-:-:S07]  /*1f80*/  FFMA R4, R31, R5, R4 ;  /* 0x000000051f047223 */ /* 0x000fce0000000004 */
.L_x_55:
[----:B------:R-:W-:Y:S05]  /*1f90*/  BSYNC.RECONVERGENT B4 ;  /* 0x0000000000047941 */ /* 0x000fea0003800200 */
.L_x_54:
[----:B------:R-:W2:Y:S02]  /*1fa0*/  LDG.E R23, desc[UR4][R22.64+0x44] ;  /* 0x0000440416177981 */ /* 0x000ea4000c1e1900 */
[----:B--2---:R-:W-:-:S13]  /*1fb0*/  ISETP.GE.AND P0, PT, R23, UR7, PT ;  /* 0x0000000717007c0c */ /* 0x004fda000bf06270 */
[C---:B0-----:R-:W-:Y:S02]  /*1fc0*/  @P0 LEA R8, R3.reuse, R6, 0x2 ;  /* 0x0000000603080211 */ /* 0x041fe400078e10ff */
        /* <DEDUP_REMOVED lines=28> */
.L_x_62:
[----:B------:R-:W-:Y:S01]  /*2190*/  FMUL.FTZ R12, R25, R8 ;  /* 0x00000008190c7220 */ /* 0x000fe20000410000 */
[----:B------:R-:W-:-:S03]  /*21a0*/  FMUL.FTZ R8, R8, 0.5 ;  /* 0x3f00000008087820 */ /* 0x000fc60000410000 */
[----:B------:R-:W-:-:S04]  /*21b0*/  FFMA R5, -R12, R12, R25 ;  /* 0x0000000c0c057223 */ /* 0x000fc80000000119 */
[----:B------:R-:W-:-:S07]  /*21c0*/  FFMA R12, R5, R8, R12 ;  /* 0x00000008050c7223 */ /* 0x000fce000000000c */
.L_x_63:
[----:B------:R-:W-:Y:S05]  /*21d0*/  BSYNC.RECONVERGENT B2 ;  /* 0x0000000000027941 */ /* 0x000fea0003800200 */
.L_x_61:
        /* <DEDUP_REMOVED lines=16> */
.L_x_65:
[----:B------:R-:W-:Y:S05]  /*22e0*/  BSYNC.RECONVERGENT B4 ;  /* 0x0000000000047941 */ /* 0x000fea0003800200 */
.L_x_64:
[-C--:B------:R-:W-:Y:S01]  /*22f0*/  FFMA R0, R21, R5.reuse, R0 ;  /* 0x0000000515007223 */ /* 0x080fe20000000000 */
[-C--:B------:R-:W-:Y:S01]  /*2300*/  FFMA R2, R19, R5.reuse, R2 ;  /* 0x0000000513027223 */ /* 0x080fe20000000002 */
[----:B------:R-:W-:-:S07]  /*2310*/  FFMA R4, R17, R5, R4 ;  /* 0x0000000511047223 */ /* 0x000fce0000000004 */
.L_x_3:
[----:B------:R-:W-:Y:S05]  /*2320*/  BSYNC.RECONVERGENT B0 ;  /* 0x0000000000007941 */ /* 0x000fea0003800200 */
.L_x_2:
[----:B------:R-:W-:-:S13]  /*2330*/  ISETP.NE.AND P0, PT, R3, RZ, PT ;  /* 0x000000ff0300720c */ /* 0x000fda0003f05270 */
[----:B------:R-:W-:Y:S05]  /*2340*/  @P0 BRA `(.L_x_66) ;  /* 0xffffffdc00980947 */ /* 0x000fea000383ffff */
[----:B------:R-:W-:Y:S05]  /*2350*/  BSYNC.RECONVERGENT B1 ;  /* 0x0000000000017941 */ /* 0x000fea0003800200 */
.L_x_1:
[----:B-----5:R-:W1:Y:S08]  /*2360*/  LDC.64 R6, c[0x0][0x398] ;  /* 0x0000e600ff067b82 */ /* 0x020e700000000a00 */
[----:B0---4-:R-:W0:Y:S08]  /*2370*/  LDC.64 R8, c[0x0][0x3a0] ;  /* 0x0000e800ff087b82 */ /* 0x011e300000000a00 */
[----:B------:R-:W2:Y:S01]  /*2380*/  LDC.64 R12, c[0x0][0x3a8] ;  /* 0x0000ea00ff0c7b82 */ /* 0x000ea20000000a00 */
[----:B-1----:R-:W-:-:S05]  /*2390*/  IMAD.WIDE R6, R11, 0x4, R6 ;  /* 0x000000040b067825 */ /* 0x002fca00078e0206 */
[----:B------:R-:W-:Y:S01]  /*23a0*/  STG.E desc[UR4][R6.64], R0 ;  /* 0x0000000006007986 */ /* 0x000fe2000c101904 */
[----:B0-----:R-:W-:-:S05]  /*23b0*/  IMAD.WIDE R8, R11, 0x4, R8 ;  /* 0x000000040b087825 */ /* 0x001fca00078e0208 */
[----:B------:R-:W-:Y:S01]  /*23c0*/  STG.E desc[UR4][R8.64], R2 ;  /* 0x0000000208007986 */ /* 0x000fe2000c101904 */
[----:B--2---:R-:W-:-:S05]  /*23d0*/  IMAD.WIDE R10, R11, 0x4, R12 ;  /* 0x000000040b0a7825 */ /* 0x004fca00078e020c */
[----:B------:R-:W-:Y:S01]  /*23e0*/  STG.E desc[UR4][R10.64], R4 ;  /* 0x000000040a007986 */ /* 0x000fe2000c101904 */
[----:B------:R-:W-:Y:S05]  /*23f0*/  EXIT ;  /* 0x000000000000794d */ /* 0x000fea0003800000 */
        .weak           $__internal_0_$__cuda_sm20_sqrt_rn_f32_slowpath
        .type           $__internal_0_$__cuda_sm20_sqrt_rn_f32_slowpath,@function
        .size           $__internal_0_$__cuda_sm20_sqrt_rn_f32_slowpath,($__internal_1_$__cuda_sm3x_div_rn_noftz_f32_slowpath - $__internal_0_$__cuda_sm20_sqrt_rn_f32_slowpath)
$__internal_0_$__cuda_sm20_sqrt_rn_f32_slowpath:
[----:B------:R-:W-:-:S13]  /*2400*/  LOP3.LUT P0, RZ, R14, 0x7fffffff, RZ, 0xc0, !PT ;  /* 0x7fffffff0eff7812 */ /* 0x000fda000780c0ff */
[----:B------:R-:W-:Y:S01]  /*2410*/  @!P0 MOV R12, R14 ;  /* 0x0000000e000c8202 */ /* 0x000fe20000000f00 */
[----:B------:R-:W-:Y:S06]  /*2420*/  @!P0 BRA `(.L_x_67) ;  /* 0x0000000000408947 */ /* 0x000fec0003800000 */
[----:B------:R-:W-:-:S13]  /*2430*/  FSETP.GEU.FTZ.AND P0, PT, R14, RZ, PT ;  /* 0x000000ff0e00720b */ /* 0x000fda0003f1e000 */
[----:B------:R-:W-:Y:S01]  /*2440*/  @!P0 MOV R12, 0x7fffffff ;  /* 0x7fffffff000c8802 */ /* 0x000fe20000000f00 */
[----:B------:R-:W-:Y:S06]  /*2450*/  @!P0 BRA `(.L_x_67) ;  /* 0x0000000000348947 */ /* 0x000fec0003800000 */
[----:B------:R-:W-:-:S13]  /*2460*/  FSETP.GTU.FTZ.AND P0, PT, |R14|, +INF , PT ;  /* 0x7f8000000e00780b */ /* 0x000fda0003f1c200 */
[----:B------:R-:W-:Y:S01]  /*2470*/  @P0 FADD.FTZ R12, R14, 1 ;  /* 0x3f8000000e0c0421 */ /* 0x000fe20000010000 */
[----:B------:R-:W-:Y:S06]  /*2480*/  @P0 BRA `(.L_x_67) ;  /* 0x0000000000280947 */ /* 0x000fec0003800000 */
[----:B------:R-:W-:-:S13]  /*2490*/  FSETP.NEU.FTZ.AND P0, PT, |R14|, +INF , PT ;  /* 0x7f8000000e00780b */ /* 0x000fda0003f1d200 */
[----:B------:R-:W-:-:S04]  /*24a0*/  @P0 FFMA R15, R14, 1.84467440737095516160e+19, RZ ;  /* 0x5f8000000e0f0823 */ /* 0x000fc800000000ff */
[----:B------:R-:W0:Y:S02]  /*24b0*/  @P0 MUFU.RSQ R13, R15 ;  /* 0x0000000f000d0308 */ /* 0x000e240000001400 */
[----:B0-----:R-:W-:Y:S01]  /*24c0*/  @P0 FMUL.FTZ R12, R15, R13 ;  /* 0x0000000d0f0c0220 */ /* 0x001fe20000410000 */
[----:B------:R-:W-:-:S03]  /*24d0*/  @P0 FMUL.FTZ R13, R13, 0.5 ;  /* 0x3f0000000d0d0820 */ /* 0x000fc60000410000 */
[----:B------:R-:W-:-:S04]  /*24e0*/  @P0 FADD.FTZ R5, -R12, -RZ ;  /* 0x800000ff0c050221 */ /* 0x000fc80000010100 */
[----:B------:R-:W-:-:S04]  /*24f0*/  @P0 FFMA R5, R12, R5, R15 ;  /* 0x000000050c050223 */ /* 0x000fc8000000000f */
[----:B------:R-:W-:Y:S01]  /*2500*/  @P0 FFMA R5, R5, R13, R12 ;  /* 0x0000000d05050223 */ /* 0x000fe2000000000c */
[----:B------:R-:W-:-:S03]  /*2510*/  @!P0 MOV R12, R14 ;  /* 0x0000000e000c8202 */ /* 0x000fc60000000f00 */
[----:B------:R-:W-:-:S07]  /*2520*/  @P0 FMUL.FTZ R12, R5, 2.3283064365386962891e-10 ;  /* 0x2f800000050c0820 */ /* 0x000fce0000410000 */
.L_x_67:
[----:B------:R-:W-:Y:S01]  /*2530*/  HFMA2 R15, -RZ, RZ, 0, 0 ;  /* 0x00000000ff0f7431 */ /* 0x000fe200000001ff */
[----:B------:R-:W-:-:S04]  /*2540*/  MOV R14, R8 ;  /* 0x00000008000e7202 */ /* 0x000fc80000000f00 */
[----:B------:R-:W-:Y:S05]  /*2550*/  RET.REL.NODEC R14 `(_Z18computeForceKernelPKfS0_S0_PfS1_S1_PK10OctreeNodei) ;  /* 0xffffffd80ea87950 */ /* 0x000fea0003c3ffff */
        .weak           $__internal_1_$__cuda_sm3x_div_rn_noftz_f32_slowpath
        .type           $__internal_1_$__cuda_sm3x_div_rn_noftz_f32_slowpath,@function
        .size           $__internal_1_$__cuda_sm3x_div_rn_noftz_f32_slowpath,(.L_x_134 - $__internal_1_$__cuda_sm3x_div_rn_noftz_f32_slowpath)
$__internal_1_$__cuda_sm3x_div_rn_noftz_f32_slowpath:
[----:B------:R-:W-:Y:S01]  /*2560*/  SHF.R.U32.HI R14, RZ, 0x17, R5 ;  /* 0x00000017ff0e7819 */ /* 0x000fe20000011605 */
[----:B------:R-:W-:Y:S01]  /*2570*/  BSSY.RECONVERGENT B2, `(.L_x_68) ;  /* 0x0000063000027945 */ /* 0x000fe20003800200 */
[----:B------:R-:W-:Y:S02]  /*2580*/  SHF.R.U32.HI R24, RZ, 0x17, R8 ;  /* 0x00000017ff187819 */ /* 0x000fe40000011608 */
[----:B------:R-:W-:Y:S02]  /*2590*/  LOP3.LUT R14, R14, 0xff, RZ, 0xc0, !PT ;  /* 0x000000ff0e0e7812 */ /* 0x000fe400078ec0ff */
[----:B------:R-:W-:Y:S02]  /*25a0*/  LOP3.LUT R24, R24, 0xff, RZ, 0xc0, !PT ;  /* 0x000000ff18187812 */ /* 0x000fe400078ec0ff */
[----:B------:R-:W-:Y:S02]  /*25b0*/  IADD3 R15, PT, PT, R14, -0x1, RZ ;  /* 0xffffffff0e0f7810 */ /* 0x000fe40007ffe0ff */
[----:B------:R-:W-:-:S02]  /*25c0*/  IADD3 R25, PT, PT, R24, -0x1, RZ ;  /* 0xffffffff18197810 */ /* 0x000fc40007ffe0ff */
[----:B------:R-:W-:-:S04]  /*25d0*/  ISETP.GT.U32.AND P0, PT, R15, 0xfd, PT ;  /* 0x000000fd0f00780c */ /* 0x000fc80003f04070 */
[----:B------:R-:W-:-:S13]  /*25e0*/  ISETP.GT.U32.OR P0, PT, R25, 0xfd, P0 ;  /* 0x000000fd1900780c */ /* 0x000fda0000704470 */
[----:B------:R-:W-:Y:S01]  /*25f0*/  @!P0 MOV R13, RZ ;  /* 0x000000ff000d8202 */ /* 0x000fe20000000f00 */
[----:B------:R-:W-:Y:S06]  /*2600*/  @!P0 BRA `(.L_x_69) ;  /* 0x00000000005c8947 */ /* 0x000fec0003800000 */
[----:B------:R-:W-:Y:S02]  /*2610*/  FSETP.GTU.FTZ.AND P0, PT, |R8|, +INF , PT ;  /* 0x7f8000000800780b */ /* 0x000fe40003f1c200 */
[----:B------:R-:W-:-:S04]  /*2620*/  FSETP.GTU.FTZ.AND P1, PT, |R5|, +INF , PT ;  /* 0x7f8000000500780b */ /* 0x000fc80003f3c200 */
[----:B------:R-:W-:-:S13]  /*2630*/  PLOP3.LUT P0, PT, P0, P1, PT, 0xf8, 0x8f ;  /* 0x00000000008f781c */ /* 0x000fda0000703f70 */
[----:B------:R-:W-:Y:S05]  /*2640*/  @P0 BRA `(.L_x_70) ;  /* 0x0000000400500947 */ /* 0x000fea0003800000 */
[----:B------:R-:W-:-:S13]  /*2650*/  LOP3.LUT P0, RZ, R5, 0x7fffffff, R8, 0xc8, !PT ;  /* 0x7fffffff05ff7812 */ /* 0x000fda000780c808 */
[----:B------:R-:W-:Y:S05]  /*2660*/  @!P0 BRA `(.L_x_71) ;  /* 0x0000000400408947 */ /* 0x000fea0003800000 */
[C---:B------:R-:W-:Y:S02]  /*2670*/  FSETP.NEU.FTZ.AND P2, PT, |R8|.reuse, +INF , PT ;  /* 0x7f8000000800780b */ /* 0x040fe40003f5d200 */
[----:B------:R-:W-:Y:S02]  /*2680*/  FSETP.NEU.FTZ.AND P1, PT, |R5|, +INF , PT ;  /* 0x7f8000000500780b */ /* 0x000fe40003f3d200 */
[----:B------:R-:W-:-:S11]  /*2690*/  FSETP.NEU.FTZ.AND P0, PT, |R8|, +INF , PT ;  /* 0x7f8000000800780b */ /* 0x000fd60003f1d200 */
[----:B------:R-:W-:Y:S05]  /*26a0*/  @!P1 BRA !P2, `(.L_x_71) ;  /* 0x0000000400309947 */ /* 0x000fea0005000000 */
[----:B------:R-:W-:-:S04]  /*26b0*/  LOP3.LUT P2, RZ, R8, 0x7fffffff, RZ, 0xc0, !PT ;  /* 0x7fffffff08ff7812 */ /* 0x000fc8000784c0ff */
[----:B------:R-:W-:-:S13]  /*26c0*/  PLOP3.LUT P1, PT, P1, P2, PT, 0x2f, 0xf2 ;  /* 0x0000000000f2781c */ /* 0x000fda0000f24577 */
[----:B------:R-:W-:Y:S05]  /*26d0*/  @P1 BRA `(.L_x_72) ;  /* 0x00000004001c1947 */ /* 0x000fea0003800000 */
[----:B------:R-:W-:-:S04]  /*26e0*/  LOP3.LUT P1, RZ, R5, 0x7fffffff, RZ, 0xc0, !PT ;  /* 0x7fffffff05ff7812 */ /* 0x000fc8000782c0ff */
[----:B------:R-:W-:-:S13]  /*26f0*/  PLOP3.LUT P0, PT, P0, P1, PT, 0x2f, 0xf2 ;  /* 0x0000000000f2781c */ /* 0x000fda0000702577 */
[----:B------:R-:W-:Y:S05]  /*2700*/  @P0 BRA `(.L_x_73) ;  /* 0x0000000400040947 */ /* 0x000fea0003800000 */
[----:B------:R-:W-:Y:S02]  /*2710*/  ISETP.GE.AND P0, PT, R25, RZ, PT ;  /* 0x000000ff1900720c */ /* 0x000fe40003f06270 */
[----:B------:R-:W-:-:S11]  /*2720*/  ISETP.GE.AND P1, PT, R15, RZ, PT ;  /* 0x000000ff0f00720c */ /* 0x000fd60003f26270 */
[----:B------:R-:W-:Y:S01]  /*2730*/  @P0 MOV R13, RZ ;  /* 0x000000ff000d0202 */ /* 0x000fe20000000f00 */
[----:B------:R-:W-:Y:S01]  /*2740*/  @!P0 FFMA R8, R8, 1.84467440737095516160e+19, RZ ;  /* 0x5f80000008088823 */ /* 0x000fe200000000ff */
[----:B------:R-:W-:Y:S01]  /*2750*/  @!P0 MOV R13, 0xffffffc0 ;  /* 0xffffffc0000d8802 */ /* 0x000fe20000000f00 */
[----:B------:R-:W-:-:S03]  /*2760*/  @!P1 FFMA R5, R5, 1.84467440737095516160e+19, RZ ;  /* 0x5f80000005059823 */ /* 0x000fc600000000ff */
[----:B------:R-:W-:-:S07]  /*2770*/  @!P1 IADD3 R13, PT, PT, R13, 0x40, RZ ;  /* 0x000000400d0d9810 */ /* 0x000fce0007ffe0ff */
.L_x_69:
[----:B------:R-:W-:Y:S01]  /*2780*/  LEA R28, R14, 0xc0800000, 0x17 ;  /* 0xc08000000e1c7811 */ /* 0x000fe200078eb8ff */
[----:B------:R-:W-:Y:S03]  /*2790*/  BSSY.RECONVERGENT B3, `(.L_x_74) ;  /* 0x0000036000037945 */ /* 0x000fe60003800200 */
[----:B------:R-:W-:Y:S02]  /*27a0*/  IADD3 R28, PT, PT, -R28, R5, RZ ;  /* 0x000000051c1c7210 */ /* 0x000fe40007ffe1ff */
[----:B------:R-:W-:Y:S02]  /*27b0*/  IADD3 R5, PT, PT, R24, -0x7f, RZ ;  /* 0xffffff8118057810 */ /* 0x000fe40007ffe0ff */
[----:B------:R-:W0:Y:S01]  /*27c0*/  MUFU.RCP R26, R28 ;  /* 0x0000001c001a7308 */ /* 0x000e220000001000 */
[----:B------:R-:W-:Y:S01]  /*27d0*/  FADD.FTZ R15, -R28, -RZ ;  /* 0x800000ff1c0f7221 */ /* 0x000fe20000010100 */
[C---:B------:R-:W-:Y:S01]  /*27e0*/  IADD3 R14, PT, PT, R5.reuse, 0x7f, -R14 ;  /* 0x0000007f050e7810 */ /* 0x040fe20007ffe80e */
[----:B------:R-:W-:-:S03]  /*27f0*/  IMAD R8, R5, -0x800000, R8 ;  /* 0xff80000005087824 */ /* 0x000fc600078e0208 */
[----:B------:R-:W-:Y:S01]  /*2800*/  IADD3 R25, PT, PT, R14, R13, RZ ;  /* 0x0000000d0e197210 */ /* 0x000fe20007ffe0ff */
[----:B0-----:R-:W-:-:S04]  /*2810*/  FFMA R5, R26, R15, 1 ;  /* 0x3f8000001a057423 */ /* 0x001fc8000000000f */
[----:B------:R-:W-:-:S04]  /*2820*/  FFMA R5, R26, R5, R26 ;  /* 0x000000051a057223 */ /* 0x000fc8000000001a */
[----:B------:R-:W-:-:S04]  /*2830*/  FFMA R24, R8, R5, RZ ;  /* 0x0000000508187223 */ /* 0x000fc800000000ff */
[----:B------:R-:W-:-:S04]  /*2840*/  FFMA R14, R15, R24, R8 ;  /* 0x000000180f0e7223 */ /* 0x000fc80000000008 */
[----:B------:R-:W-:-:S04]  /*2850*/  FFMA R14, R5, R14, R24 ;  /* 0x0000000e050e7223 */ /* 0x000fc80000000018 */
[----:B------:R-:W-:-:S04]  /*2860*/  FFMA R15, R15, R14, R8 ;  /* 0x0000000e0f0f7223 */ /* 0x000fc80000000008 */
[----:B------:R-:W-:-:S05]  /*2870*/  FFMA R8, R5, R15, R14 ;  /* 0x0000000f05087223 */ /* 0x000fca000000000e */
[----:B------:R-:W-:-:S04]  /*2880*/  SHF.R.U32.HI R24, RZ, 0x17, R8 ;  /* 0x00000017ff187819 */ /* 0x000fc80000011608 */
[----:B------:R-:W-:-:S04]  /*2890*/  LOP3.LUT R24, R24, 0xff, RZ, 0xc0, !PT ;  /* 0x000000ff18187812 */ /* 0x000fc800078ec0ff */
[----:B------:R-:W-:-:S04]  /*28a0*/  IADD3 R13, PT, PT, R24, R25, RZ ;  /* 0x00000019180d7210 */ /* 0x000fc80007ffe0ff */
[----:B------:R-:W-:-:S04]  /*28b0*/  IADD3 R24, PT, PT, R13, -0x1, RZ ;  /* 0xffffffff0d187810 */ /* 0x000fc80007ffe0ff */
[----:B------:R-:W-:-:S13]  /*28c0*/  ISETP.GE.U32.AND P0, PT, R24, 0xfe, PT ;  /* 0x000000fe1800780c */ /* 0x000fda0003f06070 */
[----:B------:R-:W-:Y:S05]  /*28d0*/  @!P0 BRA `(.L_x_75) ;  /* 0x0000000000808947 */ /* 0x000fea0003800000 */
[----:B------:R-:W-:-:S13]  /*28e0*/  ISETP.GT.AND P0, PT, R13, 0xfe, PT ;  /* 0x000000fe0d00780c */ /* 0x000fda0003f04270 */
[----:B------:R-:W-:Y:S05]  /*28f0*/  @P0 BRA `(.L_x_76) ;  /* 0x00000000006c0947 */ /* 0x000fea0003800000 */
[----:B------:R-:W-:-:S13]  /*2900*/  ISETP.GE.AND P0, PT, R13, 0x1, PT ;  /* 0x000000010d00780c */ /* 0x000fda0003f06270 */
[----:B------:R-:W-:Y:S05]  /*2910*/  @P0 BRA `(.L_x_77) ;  /* 0x0000000000740947 */ /* 0x000fea0003800000 */
[----:B------:R-:W-:Y:S02]  /*2920*/  ISETP.GE.AND P0, PT, R13, -0x18, PT ;  /* 0xffffffe80d00780c */ /* 0x000fe40003f06270 */
[----:B------:R-:W-:-:S11]  /*2930*/  LOP3.LUT R8, R8, 0x80000000, RZ, 0xc0, !PT ;  /* 0x8000000008087812 */ /* 0x000fd600078ec0ff */
[----:B------:R-:W-:Y:S05]  /*2940*/  @!P0 BRA `(.L_x_77) ;  /* 0x0000000000688947 */ /* 0x000fea0003800000 */
[CCC-:B------:R-:W-:Y:S01]  /*2950*/  FFMA.RP R24, R5.reuse, R15.reuse, R14.reuse ;  /* 0x0000000f05187223 */ /* 0x1c0fe2000000800e */
[CCC-:B------:R-:W-:Y:S01]  /*2960*/  FFMA.RM R25, R5.reuse, R15.reuse, R14.reuse ;  /* 0x0000000f05197223 */ /* 0x1c0fe2000000400e */
[----:B------:R-:W-:Y:S01]  /*2970*/  FFMA.RZ R5, R5, R15, R14 ;  /* 0x0000000f05057223 */ /* 0x000fe2000000c00e */
[C---:B------:R-:W-:Y:S02]  /*2980*/  IADD3 R14, PT, PT, R13.reuse, 0x20, RZ ;  /* 0x000000200d0e7810 */ /* 0x040fe40007ffe0ff */
[----:B------:R-:W-:Y:S02]  /*2990*/  ISETP.NE.AND P2, PT, R13, RZ, PT ;  /* 0x000000ff0d00720c */ /* 0x000fe40003f45270 */
[----:B------:R-:W-:Y:S02]  /*29a0*/  LOP3.LUT R5, R5, 0x7fffff, RZ, 0xc0, !PT ;  /* 0x007fffff05057812 */ /* 0x000fe400078ec0ff */
[----:B------:R-:W-:Y:S02]  /*29b0*/  ISETP.NE.AND P1, PT, R13, RZ, PT ;  /* 0x000000ff0d00720c */ /* 0x000fe40003f25270 */
[----:B------:R-:W-:-:S02]  /*29c0*/  LOP3.LUT R5, R5, 0x800000, RZ, 0xfc, !PT ;  /* 0x0080000005057812 */ /* 0x000fc400078efcff */
[----:B------:R-:W-:Y:S02]  /*29d0*/  IADD3 R13, PT, PT, -R13, RZ, RZ ;  /* 0x000000ff0d0d7210 */ /* 0x000fe40007ffe1ff */
[----:B------:R-:W-:Y:S02]  /*29e0*/  SHF.L.U32 R14, R5, R14, RZ ;  /* 0x0000000e050e7219 */ /* 0x000fe400000006ff */
[----:B------:R-:W-:Y:S02]  /*29f0*/  FSETP.NEU.FTZ.AND P0, PT, R24, R25, PT ;  /* 0x000000191800720b */ /* 0x000fe40003f1d000 */
[----:B------:R-:W-:Y:S02]  /*2a00*/  SEL R24, R13, RZ, P2 ;  /* 0x000000ff0d187207 */ /* 0x000fe40001000000 */
[----:B------:R-:W-:Y:S02]  /*2a10*/  ISETP.NE.AND P1, PT, R14, RZ, P1 ;  /* 0x000000ff0e00720c */ /* 0x000fe40000f25270 */
[----:B------:R-:W-:-:S02]  /*2a20*/  SHF.R.U32.HI R14, RZ, R24, R5 ;  /* 0x00000018ff0e7219 */ /* 0x000fc40000011605 */
[----:B------:R-:W-:Y:S02]  /*2a30*/  PLOP3.LUT P0, PT, P0, P1, PT, 0xf8, 0x8f ;  /* 0x00000000008f781c */ /* 0x000fe40000703f70 */
[----:B------:R-:W-:Y:S02]  /*2a40*/  SHF.R.U32.HI R13, RZ, 0x1, R14 ;  /* 0x00000001ff0d7819 */ /* 0x000fe4000001160e */
[----:B------:R-:W-:-:S04]  /*2a50*/  SEL R24, RZ, 0x1, !P0 ;  /* 0x00000001ff187807 */ /* 0x000fc80004000000 */
[----:B------:R-:W-:-:S04]  /*2a60*/  LOP3.LUT R5, R24, 0x1, R13, 0xf8, !PT ;  /* 0x0000000118057812 */ /* 0x000fc800078ef80d */
[----:B------:R-:W-:-:S04]  /*2a70*/  LOP3.LUT R14, R5, R14, RZ, 0xc0, !PT ;  /* 0x0000000e050e7212 */ /* 0x000fc800078ec0ff */
[----:B------:R-:W-:-:S04]  /*2a80*/  IADD3 R13, PT, PT, R13, R14, RZ ;  /* 0x0000000e0d0d7210 */ /* 0x000fc80007ffe0ff */
[----:B------:R-:W-:Y:S01]  /*2a90*/  LOP3.LUT R8, R13, R8, RZ, 0xfc, !PT ;  /* 0x000000080d087212 */ /* 0x000fe200078efcff */
[----:B------:R-:W-:Y:S06]  /*2aa0*/  BRA `(.L_x_77) ;  /* 0x0000000000107947 */ /* 0x000fec0003800000 */
.L_x_76:
[----:B------:R-:W-:-:S04]  /*2ab0*/  LOP3.LUT R8, R8, 0x80000000, RZ, 0xc0, !PT ;  /* 0x8000000008087812 */ /* 0x000fc800078ec0ff */
[----:B------:R-:W-:Y:S01]  /*2ac0*/  LOP3.LUT R8, R8, 0x7f800000, RZ, 0xfc, !PT ;  /* 0x7f80000008087812 */ /* 0x000fe200078efcff */
[----:B------:R-:W-:Y:S06]  /*2ad0*/  BRA `(.L_x_77) ;  /* 0x0000000000047947 */ /* 0x000fec0003800000 */
.L_x_75:
[----:B------:R-:W-:-:S07]  /*2ae0*/  LEA R8, R25, R8, 0x17 ;  /* 0x0000000819087211 */ /* 0x000fce00078eb8ff */
.L_x_77:
[----:B------:R-:W-:Y:S05]  /*2af0*/  BSYNC.RECONVERGENT B3 ;  /* 0x0000000000037941 */ /* 0x000fea0003800200 */
.L_x_74:
[----:B------:R-:W-:Y:S01]  /*2b00*/  MOV R5, R8 ;  /* 0x0000000800057202 */ /* 0x000fe20000000f00 */
[----:B------:R-:W-:Y:S06]  /*2b10*/  BRA `(.L_x_78) ;  /* 0x0000000000207947 */ /* 0x000fec0003800000 */
.L_x_73:
[----:B------:R-:W-:-:S04]  /*2b20*/  LOP3.LUT R5, R5, 0x80000000, R8, 0x48, !PT ;  /* 0x8000000005057812 */ /* 0x000fc800078e4808 */
[----:B------:R-:W-:Y:S01]  /*2b30*/  LOP3.LUT R5, R5, 0x7f800000, RZ, 0xfc, !PT ;  /* 0x7f80000005057812 */ /* 0x000fe200078efcff */
[----:B------:R-:W-:Y:S06]  /*2b40*/  BRA `(.L_x_78) ;  /* 0x0000000000147947 */ /* 0x000fec0003800000 */
.L_x_72:
[----:B------:R-:W-:Y:S01]  /*2b50*/  LOP3.LUT R5, R5, 0x80000000, R8, 0x48, !PT ;  /* 0x8000000005057812 */ /* 0x000fe200078e4808 */
[----:B------:R-:W-:Y:S06]  /*2b60*/  BRA `(.L_x_78) ;  /* 0x00000000000c7947 */ /* 0x000fec0003800000 */
.L_x_71:
[----:B------:R-:W0:Y:S01]  /*2b70*/  MUFU.RSQ R5, -QNAN ;  /* 0xffc0000000057908 */ /* 0x000e220000001400 */
[----:B------:R-:W-:Y:S05]  /*2b80*/  BRA `(.L_x_78) ;  /* 0x0000000000047947 */ /* 0x000fea0003800000 */
.L_x_70:
[----:B------:R-:W-:-:S07]  /*2b90*/  FADD.FTZ R5, R8, R5 ;  /* 0x0000000508057221 */ /* 0x000fce0000010000 */
.L_x_78:
[----:B------:R-:W-:Y:S05]  /*2ba0*/  BSYNC.RECONVERGENT B2 ;  /* 0x0000000000027941 */ /* 0x000fea0003800200 */
.L_x_68:
[----:B------:R-:W-:-:S04]  /*2bb0*/  HFMA2 R13, -RZ, RZ, 0, 0 ;  /* 0x00000000ff0d7431 */ /* 0x000fc800000001ff */
[----:B0-----:R-:W-:Y:S05]  /*2bc0*/  RET.REL.NODEC R12 `(_Z18computeForceKernelPKfS0_S0_PfS1_S1_PK10OctreeNodei) ;  /* 0xffffffd40c0c7950 */ /* 0x001fea0003c3ffff */
.L_x_79:
        /* <DEDUP_REMOVED lines=11> */
.L_x_134:


//--------------------- .text._Z17finalizeCOMKernelP10OctreeNodei --------------------------
	.section	.text._Z17finalizeCOMKernelP10OctreeNodei,"ax",@progbits
	.align	128
        .global         _Z17finalizeCOMKernelP10OctreeNodei
        .type           _Z17finalizeCOMKernelP10OctreeNodei,@function
        .size           _Z17finalizeCOMKernelP10OctreeNodei,(.L_x_135 - _Z17finalizeCOMKernelP10OctreeNodei)
        .other          _Z17finalizeCOMKernelP10OctreeNodei,@"STO_CUDA_ENTRY STV_DEFAULT"
_Z17finalizeCOMKernelP10OctreeNodei:
.text._Z17finalizeCOMKernelP10OctreeNodei:
        /* <DEDUP_REMOVED lines=9> */
[----:B------:R-:W1:Y:S01]  /*0090*/  LDCU.64 UR4, c[0x0][0x358] ;  /* 0x00006b00ff0477ac */ /* 0x000e620008000a00 */
[----:B0-----:R-:W-:-:S05]  /*00a0*/  IMAD.WIDE R4, R3, 0x4c, R4 ;  /* 0x0000004c03047825 */ /* 0x001fca00078e0204 */
[----:B-1----:R-:W2:Y:S02]  /*00b0*/  LDG.E R0, desc[UR4][R4.64] ;  /* 0x0000000404007981 */ /* 0x002ea4000c1e1900 */
[----:B--2---:R-:W-:-:S13]  /*00c0*/  FSETP.GT.AND P0, PT, R0, 9.9999999747524270788e-07, PT ;  /* 0x358637bd0000780b */ /* 0x004fda0003f04000 */
[----:B------:R-:W-:Y:S05]  /*00d0*/  @!P0 EXIT ;  /* 0x000000000000894d */ /* 0x000fea0003800000 */
[----:B------:R-:W-:Y:S01]  /*00e0*/  VIADD R2, R0, 0x1800000 ;  /* 0x0180000000027836 */ /* 0x000fe20000000000 */
[----:B------:R-:W-:Y:S04]  /*00f0*/  BSSY.RECONVERGENT B0, `(.L_x_80) ;  /* 0x000000c000007945 */ /* 0x000fe80003800200 */
[----:B------:R-:W-:-:S04]  /*0100*/  LOP3.LUT R2, R2, 0x7f800000, RZ, 0xc0, !PT ;  /* 0x7f80000002027812 */ /* 0x000fc800078ec0ff */
[----:B------:R-:W-:-:S13]  /*0110*/  ISETP.GT.U32.AND P0, PT, R2, 0x1ffffff, PT ;  /* 0x01ffffff0200780c */ /* 0x000fda0003f04070 */
[----:B------:R-:W-:Y:S05]  /*0120*/  @P0 BRA `(.L_x_81) ;  /* 0x0000000000100947 */ /* 0x000fea0003800000 */
[----:B------:R-:W-:-:S07]  /*0130*/  MOV R6, 0x150 ;  /* 0x0000015000067802 */ /* 0x000fce0000000f00 */
[----:B------:R-:W-:Y:S05]  /*0140*/  CALL.REL.NOINC `($__internal_2_$__cuda_sm20_rcp_rn_f32_slowpath) ;  /* 0x0000000000447944 */ /* 0x000fea0003c00000 */
[----:B------:R-:W-:Y:S01]  /*0150*/  IMAD.MOV.U32 R2, RZ, RZ, R3 ;  /* 0x000000ffff027224 */ /* 0x000fe200078e0003 */
[----:B------:R-:W-:Y:S06]  /*0160*/  BRA `(.L_x_82) ;  /* 0x0000000000107947 */ /* 0x000fec0003800000 */
.L_x_81:
[----:B------:R-:W0:Y:S02]  /*0170*/  MUFU.RCP R3, R0 ;  /* 0x0000000000037308 */ /* 0x000e240000001000 */
[----:B0-----:R-:W-:-:S04]  /*0180*/  FFMA R2, R0, R3, -1 ;  /* 0xbf80000000027423 */ /* 0x001fc80000000003 */
[----:B------:R-:W-:-:S04]  /*0190*/  FADD.FTZ R2, -R2, -RZ ;  /* 0x800000ff02027221 */ /* 0x000fc80000010100 */
[----:B------:R-:W-:-:S07]  /*01a0*/  FFMA R2, R3, R2, R3 ;  /* 0x0000000203027223 */ /* 0x000fce0000000003 */
.L_x_82:
[----:B------:R-:W-:Y:S05]  /*01b0*/  BSYNC.RECONVERGENT B0 ;  /* 0x0000000000007941 */ /* 0x000fea0003800200 */
.L_x_80:
[----:B------:R-:W2:Y:S04]  /*01c0*/  LDG.E R3, desc[UR4][R4.64+0x4] ;  /* 0x0000040404037981 */ /* 0x000ea8000c1e1900 */
[----:B------:R-:W3:Y:S04]  /*01d0*/  LDG.E R7, desc[UR4][R4.64+0x8] ;  /* 0x0000080404077981 */ /* 0x000ee8000c1e1900 */
[----:B------:R-:W4:Y:S01]  /*01e0*/  LDG.E R9, desc[UR4][R4.64+0xc] ;  /* 0x00000c0404097981 */ /* 0x000f22000c1e1900 */
[-C--:B--2---:R-:W-:Y:S01]  /*01f0*/  FMUL R3, R3, R2.reuse ;  /* 0x0000000203037220 */ /* 0x084fe20000400000 */
[----:B---3--:R-:W-:-:S04]  /*0200*/  FMUL R7, R7, R2 ;  /* 0x0000000207077220 */ /* 0x008fc80000400000 */
[----:B------:R-:W-:Y:S01]  /*0210*/  STG.E desc[UR4][R4.64+0x4], R3 ;  /* 0x0000040304007986 */ /* 0x000fe2000c101904 */
[----:B----4-:R-:W-:-:S03]  /*0220*/  FMUL R9, R9, R2 ;  /* 0x0000000209097220 */ /* 0x010fc60000400000 */
[----:B------:R-:W-:Y:S04]  /*0230*/  STG.E desc[UR4][R4.64+0x8], R7 ;  /* 0x0000080704007986 */ /* 0x000fe8000c101904 */
[----:B------:R-:W-:Y:S01]  /*0240*/  STG.E desc[UR4][R4.64+0xc], R9 ;  /* 0x00000c0904007986 */ /* 0x000fe2000c101904 */
[----:B------:R-:W-:Y:S05]  /*0250*/  EXIT ;  /* 0x000000000000794d */ /* 0x000fea0003800000 */
        .weak           $__internal_2_$__cuda_sm20_rcp_rn_f32_slowpath
        .type           $__internal_2_$__cuda_sm20_rcp_rn_f32_slowpath,@function
        .size           $__internal_2_$__cuda_sm20_rcp_rn_f32_slowpath,(.L_x_135 - $__internal_2_$__cuda_sm20_rcp_rn_f32_slowpath)
$__internal_2_$__cuda_sm20_rcp_rn_f32_slowpath:
[----:B------:R-:W-:Y:S01]  /*0260*/  IMAD.SHL.U32 R2, R0, 0x2, RZ ;  /* 0x0000000200027824 */ /* 0x000fe200078e00ff */
[----:B------:R-:W-:Y:S04]  /*0270*/  BSSY.RECONVERGENT B1, `(.L_x_83) ;  /* 0x0000030000017945 */ /* 0x000fe80003800200 */
[----:B------:R-:W-:-:S04]  /*0280*/  SHF.R.U32.HI R2, RZ, 0x18, R2 ;  /* 0x00000018ff027819 */ /* 0x000fc80000011602 */
[----:B------:R-:W-:-:S13]  /*0290*/  ISETP.NE.U32.AND P0, PT, R2, RZ, PT ;  /* 0x000000ff0200720c */ /* 0x000fda0003f05070 */
[----:B------:R-:W-:Y:S05]  /*02a0*/  @P0 BRA `(.L_x_84) ;  /* 0x0000000000280947 */ /* 0x000fea0003800000 */
[----:B------:R-:W-:-:S05]  /*02b0*/  IMAD.SHL.U32 R2, R0, 0x2, RZ ;  /* 0x0000000200027824 */ /* 0x000fca00078e00ff */
[----:B------:R-:W-:-:S13]  /*02c0*/  ISETP.NE.AND P0, PT, R2, RZ, PT ;  /* 0x000000ff0200720c */ /* 0x000fda0003f05270 */
[----:B------:R-:W-:Y:S01]  /*02d0*/  @P0 FFMA R7, R0, 1.84467440737095516160e+19, RZ ;  /* 0x5f80000000070823 */ /* 0x000fe200000000ff */
[----:B------:R-:W-:Y:S08]  /*02e0*/  @!P0 MUFU.RCP R3, R0 ;  /* 0x0000000000038308 */ /* 0x000ff00000001000 */
[----:B------:R-:W0:Y:S02]  /*02f0*/  @P0 MUFU.RCP R2, R7 ;  /* 0x0000000700020308 */ /* 0x000e240000001000 */
[----:B0-----:R-:W-:-:S04]  /*0300*/  @P0 FFMA R8, R7, R2, -1 ;  /* 0xbf80000007080423 */ /* 0x001fc80000000002 */
[----:B------:R-:W-:-:S04]  /*0310*/  @P0 FADD.FTZ R9, -R8, -RZ ;  /* 0x800000ff08090221 */ /* 0x000fc80000010100 */
[----:B------:R-:W-:-:S04]  /*0320*/  @P0 FFMA R2, R2, R9, R2 ;  /* 0x0000000902020223 */ /* 0x000fc80000000002 */
[----:B------:R-:W-:Y:S01]  /*0330*/  @P0 FFMA R3, R2, 1.84467440737095516160e+19, RZ ;  /* 0x5f80000002030823 */ /* 0x000fe200000000ff */
[----:B------:R-:W-:Y:S06]  /*0340*/  BRA `(.L_x_85) ;  /* 0x0000000000887947 */ /* 0x000fec0003800000 */
.L_x_84:
[----:B------:R-:W-:-:S05]  /*0350*/  VIADD R3, R2, 0xffffff03 ;  /* 0xffffff0302037836 */ /* 0x000fca0000000000 */
[----:B------:R-:W-:-:S13]  /*0360*/  ISETP.GT.U32.AND P0, PT, R3, 0x1, PT ;  /* 0x000000010300780c */ /* 0x000fda0003f04070 */
[----:B------:R-:W-:Y:S05]  /*0370*/  @P0 BRA `(.L_x_86) ;  /* 0x0000000000780947 */ /* 0x000fea0003800000 */
[----:B------:R-:W-:Y:S01]  /*0380*/  LOP3.LUT R7, R0, 0x7fffff, RZ, 0xc0, !PT ;  /* 0x007fffff00077812 */ /* 0x000fe200078ec0ff */
[----:B------:R-:W-:-:S03]  /*0390*/  IMAD.MOV.U32 R12, RZ, RZ, 0x3 ;  /* 0x00000003ff0c7424 */ /* 0x000fc600078e00ff */
[----:B------:R-:W-:Y:S02]  /*03a0*/  LOP3.LUT R7, R7, 0x3f800000, RZ, 0xfc, !PT ;  /* 0x3f80000007077812 */ /* 0x000fe400078efcff */
[----:B------:R-:W-:Y:S02]  /*03b0*/  SHF.L.U32 R11, R12, R3, RZ ;  /* 0x000000030c0b7219 */ /* 0x000fe400000006ff */
[----:B------:R-:W0:Y:S02]  /*03c0*/  MUFU.RCP R8, R7 ;  /* 0x0000000700087308 */ /* 0x000e240000001000 */
[----:B0-----:R-:W-:-:S04]  /*03d0*/  FFMA R9, R7, R8, -1 ;  /* 0xbf80000007097423 */ /* 0x001fc80000000008 */
[----:B------:R-:W-:-:S04]  /*03e0*/  FADD.FTZ R9, -R9, -RZ ;  /* 0x800000ff09097221 */ /* 0x000fc80000010100 */
[CCC-:B------:R-:W-:Y:S01]  /*03f0*/  FFMA.RM R10, R8.reuse, R9.reuse, R8.reuse ;  /* 0x00000009080a7223 */ /* 0x1c0fe20000004008 */
[----:B------:R-:W-:-:S04]  /*0400*/  FFMA.RP R9, R8, R9, R8 ;  /* 0x0000000908097223 */ /* 0x000fc80000008008 */
[C---:B------:R-:W-:Y:S02]  /*0410*/  LOP3.LUT R8, R10.reuse, 0x7fffff, RZ, 0xc0, !PT ;  /* 0x007fffff0a087812 */ /* 0x040fe400078ec0ff */
[----:B------:R-:W-:Y:S02]  /*0420*/  FSETP.NEU.FTZ.AND P0, PT, R10, R9, PT ;  /* 0x000000090a00720b */ /* 0x000fe40003f1d000 */
[----:B------:R-:W-:Y:S02]  /*0430*/  LOP3.LUT R8, R8, 0x800000, RZ, 0xfc, !PT ;  /* 0x0080000008087812 */ /* 0x000fe400078efcff */
[----:B------:R-:W-:Y:S02]  /*0440*/  SEL R9, RZ, 0xffffffff, !P0 ;  /* 0xffffffffff097807 */ /* 0x000fe40004000000 */
[----:B------:R-:W-:Y:S02]  /*0450*/  LOP3.LUT R10, R11, R8, RZ, 0xc0, !PT ;  /* 0x000000080b0a7212 */ /* 0x000fe400078ec0ff */
[----:B------:R-:W-:-:S02]  /*0460*/  IADD3 R9, PT, PT, -R9, RZ, RZ ;  /* 0x000000ff09097210 */ /* 0x000fc40007ffe1ff */
[-C--:B------:R-:W-:Y:S02]  /*0470*/  SHF.R.U32.HI R10, RZ, R3.reuse, R10 ;  /* 0x00000003ff0a7219 */ /* 0x080fe4000001160a */
[----:B------:R-:W-:Y:S02]  /*0480*/  LOP3.LUT P1, RZ, R9, R3, R8, 0xf8, !PT ;  /* 0x0000000309ff7212 */ /* 0x000fe4000782f808 */
[C---:B------:R-:W-:Y:S02]  /*0490*/  LOP3.LUT P0, RZ, R10.reuse, 0x1, RZ, 0xc0, !PT ;  /* 0x000000010aff7812 */ /* 0x040fe4000780c0ff */
[----:B------:R-:W-:-:S04]  /*04a0*/  LOP3.LUT P2, RZ, R10, 0x2, RZ, 0xc0, !PT ;  /* 0x000000020aff7812 */ /* 0x000fc8000784c0ff */
[----:B------:R-:W-:Y:S02]  /*04b0*/  PLOP3.LUT P0, PT, P0, P1, P2, 0xe0, 0x0 ;  /* 0x000000000000781c */ /* 0x000fe40000703c20 */
[----:B------:R-:W-:Y:S02]  /*04c0*/  LOP3.LUT P1, RZ, R0, 0x7fffff, RZ, 0xc0, !PT ;  /* 0x007fffff00ff7812 */ /* 0x000fe4000782c0ff */
[----:B------:R-:W-:-:S05]  /*04d0*/  SEL R3, RZ, 0x1, !P0 ;  /* 0x00000001ff037807 */ /* 0x000fca0004000000 */
[----:B------:R-:W-:-:S05]  /*04e0*/  IMAD.MOV R3, RZ, RZ, -R3 ;  /* 0x000000ffff037224 */ /* 0x000fca00078e0a03 */
[----:B------:R-:W-:Y:S01]  /*04f0*/  ISETP.GE.AND P0, PT, R3, RZ, PT ;  /* 0x000000ff0300720c */ /* 0x000fe20003f06270 */
[----:B------:R-:W-:-:S05]  /*0500*/  VIADD R3, R2, 0xffffff04 ;  /* 0xffffff0402037836 */ /* 0x000fca0000000000 */
[----:B------:R-:W-:-:S07]  /*0510*/  SHF.R.U32.HI R3, RZ, R3, R8 ;  /* 0x00000003ff037219 */ /* 0x000fce0000011608 */
[----:B------:R-:W-:-:S05]  /*0520*/  @!P0 VIADD R3, R3, 0x1 ;  /* 0x0000000103038836 */ /* 0x000fca0000000000 */
[----:B------:R-:W-:-:S04]  /*0530*/  @!P1 SHF.L.U32 R3, R3, 0x1, RZ ;  /* 0x0000000103039819 */ /* 0x000fc800000006ff */
[----:B------:R-:W-:Y:S01]  /*0540*/  LOP3.LUT R3, R3, 0x80000000, R0, 0xf8, !PT ;  /* 0x8000000003037812 */ /* 0x000fe200078ef800 */
[----:B------:R-:W-:Y:S06]  /*0550*/  BRA `(.L_x_85) ;  /* 0x0000000000047947 */ /* 0x000fec0003800000 */
.L_x_86:
[----:B------:R0:W1:Y:S02]  /*0560*/  MUFU.RCP R3, R0 ;  /* 0x0000000000037308 */ /* 0x0000640000001000 */
.L_x_85:
[----:B------:R-:W-:Y:S05]  /*0570*/  BSYNC.RECONVERGENT B1 ;  /* 0x0000000000017941 */ /* 0x000fea0003800200 */
.L_x_83:
[----:B------:R-:W-:-:S04]  /*0580*/  IMAD.MOV.U32 R7, RZ, RZ, 0x0 ;  /* 0x00000000ff077424 */ /* 0x000fc800078e00ff */
[----:B01----:R-:W-:Y:S05]  /*0590*/  RET.REL.NODEC R6 `(_Z17finalizeCOMKernelP10OctreeNodei) ;  /* 0xfffffff806987950 */ /* 0x003fea0003c3ffff */
.L_x_87:
        /* <DEDUP_REMOVED lines=14> */
.L_x_135:


//--------------------- .text._Z16computeCOMKernelP10OctreeNodePKfS2_S2_S2_iPi --------------------------
	.section	.text._Z16computeCOMKernelP10OctreeNodePKfS2_S2_S2_iPi,"ax",@progbits
	.align	128
        .global         _Z16computeCOMKernelP10OctreeNodePKfS2_S2_S2_iPi
        .type           _Z16computeCOMKernelP10OctreeNodePKfS2_S2_S2_iPi,@function
        .size           _Z16computeCOMKernelP10OctreeNodePKfS2_S2_S2_iPi,(.L_x_140 - _Z16computeCOMKernelP10OctreeNodePKfS2_S2_S2_iPi)
        .other          _Z16computeCOMKernelP10OctreeNodePKfS2_S2_S2_iPi,@"STO_CUDA_ENTRY STV_DEFAULT"
_Z16computeCOMKernelP10OctreeNodePKfS2_S2_S2_iPi:
.text._Z16computeCOMKernelP10OctreeNodePKfS2_S2_S2_iPi:
        /* <DEDUP_REMOVED lines=15> */
[----:B--2---:R-:W-:-:S06]  /*00f0*/  IMAD.WIDE R4, R13, 0x4, R4 ;  /* 0x000000040d047825 */ /* 0x004fcc00078e0204 */
[----:B------:R-:W1:Y:S01]  /*0100*/  LDC.64 R10, c[0x0][0x398] ;  /* 0x0000e600ff0a7b82 */ /* 0x000e620000000a00 */
[----:B---3--:R-:W-:-:S04]  /*0110*/  IMAD.WIDE R6, R13, 0x4, R6 ;  /* 0x000000040d067825 */ /* 0x008fc800078e0206 */
[----:B0-----:R-:W-:-:S04]  /*0120*/  IMAD.WIDE R8, R13, 0x4, R8 ;  /* 0x000000040d087825 */ /* 0x001fc800078e0208 */
[----:B-1----:R-:W-:Y:S01]  /*0130*/  IMAD.WIDE R10, R13, 0x4, R10 ;  /* 0x000000040d0a7825 */ /* 0x002fe200078e020a */
[----:B----4-:R-:W-:-:S13]  /*0140*/  ISETP.NE.AND P0, PT, R2, -0x1, PT ;  /* 0xffffffff0200780c */ /* 0x010fda0003f05270 */
[----:B------:R-:W-:Y:S05]  /*0150*/  @!P0 EXIT ;  /* 0x000000000000894d */ /* 0x000fea0003800000 */
[----:B------:R-:W2:Y:S01]  /*0160*/  LDG.E R5, desc[UR4][R4.64] ;  /* 0x0000000404057981 */ /* 0x000ea2000c1e1900 */
[----:B------:R-:W0:Y:S03]  /*0170*/  LDC.64 R12, c[0x0][0x380] ;  /* 0x0000e000ff0c7b82 */ /* 0x000e260000000a00 */
[----:B------:R-:W2:Y:S04]  /*0180*/  LDG.E R6, desc[UR4][R6.64] ;  /* 0x0000000406067981 */ /* 0x000ea8000c1e1900 */
[----:B------:R-:W3:Y:S04]  /*0190*/  LDG.E R8, desc[UR4][R8.64] ;  /* 0x0000000408087981 */ /* 0x000ee8000c1e1900 */
[----:B------:R-:W4:Y:S01]  /*01a0*/  LDG.E R10, desc[UR4][R10.64] ;  /* 0x000000040a0a7981 */ /* 0x000f22000c1e1900 */
[----:B------:R-:W-:Y:S01]  /*01b0*/  MOV R19, R2 ;  /* 0x0000000200137202 */ /* 0x000fe20000000f00 */
[C---:B--2---:R-:W-:Y:S01]  /*01c0*/  FMUL R15, R5.reuse, R6 ;  /* 0x00000006050f7220 */ /* 0x044fe20000400000 */
[C---:B---3--:R-:W-:Y:S01]  /*01d0*/  FMUL R17, R5.reuse, R8 ;  /* 0x0000000805117220 */ /* 0x048fe20000400000 */
[----:B0---4-:R-:W-:-:S07]  /*01e0*/  FMUL R21, R5, R10 ;  /* 0x0000000a05157220 */ /* 0x011fce0000400000 */
.L_x_88:
[----:B------:R-:W-:-:S05]  /*01f0*/  IMAD.WIDE R2, R19, 0x4c, R12 ;  /* 0x0000004c13027825 */ /* 0x000fca00078e020c */
[----:B------:R0:W-:Y:S04]  /*0200*/  REDG.E.ADD.F32.FTZ.RN.STRONG.GPU desc[UR4][R2.64], R5 ;  /* 0x00000005020079a6 */ /* 0x0001e8000c12f304 */
[----:B------:R0:W-:Y:S04]  /*0210*/  REDG.E.ADD.F32.FTZ.RN.STRONG.GPU desc[UR4][R2.64+0x4], R15 ;  /* 0x0000040f020079a6 */ /* 0x0001e8000c12f304 */
[----:B------:R0:W-:Y:S04]  /*0220*/  REDG.E.ADD.F32.FTZ.RN.STRONG.GPU desc[UR4][R2.64+0x8], R17 ;  /* 0x00000811020079a6 */ /* 0x0001e8000c12f304 */
[----:B------:R0:W-:Y:S04]  /*0230*/  REDG.E.ADD.F32.FTZ.RN.STRONG.GPU desc[UR4][R2.64+0xc], R21 ;  /* 0x00000c15020079a6 */ /* 0x0001e8000c12f304 */
[----:B------:R-:W2:Y:S02]  /*0240*/  LDG.E R19, desc[UR4][R2.64+0x48] ;  /* 0x0000480402137981 */ /* 0x000ea4000c1e1900 */
[----:B--2---:R-:W-:-:S13]  /*0250*/  ISETP.NE.AND P0, PT, R19, -0x1, PT ;  /* 0xffffffff1300780c */ /* 0x004fda0003f05270 */
[----:B0-----:R-:W-:Y:S05]  /*0260*/  @P0 BRA `(.L_x_88) ;  /* 0xfffffffc00e00947 */ /* 0x001fea000383ffff */
[----:B------:R-:W-:Y:S05]  /*0270*/  EXIT ;  /* 0x000000000000794d */ /* 0x000fea0003800000 */
.L_x_89:
        /* <DEDUP_REMOVED lines=16> */
.L_x_140:


//--------------------- .text._Z17buildOctreeKernelPKfS0_S0_P10OctreeNodeiPiPfS3_PKi --------------------------
	.section	.text._Z17buildOctreeKernelPKfS0_S0_P10OctreeNodeiPiPfS3_PKi,"ax",@progbits
	.align	128
        .global         _Z17buildOctreeKernelPKfS0_S0_P10OctreeNodeiPiPfS3_PKi
        .type           _Z17buildOctreeKernelPKfS0_S0_P10OctreeNodeiPiPfS3_PKi,@function
        .size           _Z17buildOctreeKernelPKfS0_S0_P10OctreeNodeiPiPfS3_PKi,(.L_x_141 - _Z17buildOctreeKernelPKfS0_S0_P10OctreeNodeiPiPfS3_PKi)
        .other          _Z17buildOctreeKernelPKfS0_S0_P10OctreeNodeiPiPfS3_PKi,@"STO_CUDA_ENTRY STV_DEFAULT"
_Z17buildOctreeKernelPKfS0_S0_P10OctreeNodeiPiPfS3_PKi:
.text._Z17buildOctreeKernelPKfS0_S0_P10OctreeNodeiPiPfS3_PKi:
[----:B------:R-:W-:Y:S01]  /*0000*/  LDC R1, c[0x0][0x37c] ;  /* 0x0000df00ff017b82 */ /* 0x000fe20000000800 */
[----:B------:R-:W0:Y:S07]  /*0010*/  S2R R0, SR_TID.X ;  /* 0x0000000000007919 */ /* 0x000e2e0000002100 */
[----:B------:R-:W0:Y:S02]  /*0020*/  S2UR UR4, SR_CTAID.X ;  /* 0x00000000000479c3 */ /* 0x000e240000002500 */
[----:B0-----:R-:W-:-:S13]  /*0030*/  LOP3.LUT P0, RZ, R0, UR4, RZ, 0xfc, !PT ;  /* 0x0000000400ff7c12 */ /* 0x001fda000f80fcff */
[----:B------:R-:W-:Y:S05]  /*0040*/  @P0 EXIT ;  /* 0x000000000000094d */ /* 0x000fea0003800000 */
[----:B------:R-:W0:Y:S01]  /*0050*/  LDC.64 R2, c[0x0][0x3a8] ;  /* 0x0000ea00ff027b82 */ /* 0x000e220000000a00 */
[----:B------:R-:W0:Y:S01]  /*0060*/  LDCU.64 UR4, c[0x0][0x358] ;  /* 0x00006b00ff0477ac */ /* 0x000e220008000a00 */
[----:B------:R-:W-:-:S06]  /*0070*/  IMAD.MOV.U32 R19, RZ, RZ, 0x1 ;  /* 0x00000001ff137424 */ /* 0x000fcc00078e00ff */
[----:B------:R-:W1:Y:S08]  /*0080*/  LDC.64 R4, c[0x0][0x3b0] ;  /* 0x0000ec00ff047b82 */ /* 0x000e700000000a00 */
[----:B------:R-:W2:Y:S01]  /*0090*/  LDC.64 R6, c[0x0][0x398] ;  /* 0x0000e600ff067b82 */ /* 0x000ea20000000a00 */
[----:B0-----:R-:W-:Y:S07]  /*00a0*/  STG.E desc[UR4][R2.64], R19 ;  /* 0x0000001302007986 */ /* 0x001fee000c101904 */
[----:B------:R-:W0:Y:S01]  /*00b0*/  LDC R0, c[0x0][0x3a0] ;  /* 0x0000e800ff007b82 */ /* 0x000e220000000800 */
[----:B-1----:R-:W2:Y:S04]  /*00c0*/  LDG.E R9, desc[UR4][R4.64] ;  /* 0x0000000404097981 */ /* 0x002ea8000c1e1900 */
[----:B--2---:R1:W-:Y:S04]  /*00d0*/  STG.E desc[UR4][R6.64+0x10], R9 ;  /* 0x0000100906007986 */ /* 0x0043e8000c101904 */
[----:B------:R-:W2:Y:S04]  /*00e0*/  LDG.E R11, desc[UR4][R4.64+0x4] ;  /* 0x00000404040b7981 */ /* 0x000ea8000c1e1900 */
[----:B--2---:R2:W-:Y:S04]  /*00f0*/  STG.E desc[UR4][R6.64+0x14], R11 ;  /* 0x0000140b06007986 */ /* 0x0045e8000c101904 */
[----:B------:R-:W3:Y:S04]  /*0100*/  LDG.E R13, desc[UR4][R4.64+0x8] ;  /* 0x00000804040d7981 */ /* 0x000ee8000c1e1900 */
[----:B---3--:R2:W-:Y:S04]  /*0110*/  STG.E desc[UR4][R6.64+0x18], R13 ;  /* 0x0000180d06007986 */ /* 0x0085e8000c101904 */
[----:B------:R-:W3:Y:S04]  /*0120*/  LDG.E R15, desc[UR4][R4.64+0xc] ;  /* 0x00000c04040f7981 */ /* 0x000ee8000c1e1900 */
[----:B---3--:R2:W-:Y:S04]  /*0130*/  STG.E desc[UR4][R6.64+0x1c], R15 ;  /* 0x00001c0f06007986 */ /* 0x0085e8000c101904 */
[----:B------:R-:W3:Y:S01]  /*0140*/  LDG.E R17, desc[UR4][R4.64+0x10] ;  /* 0x0000100404117981 */ /* 0x000ee2000c1e1900 */
[----:B0-----:R-:W-:Y:S01]  /*0150*/  ISETP.GE.AND P0, PT, R0, 0x1, PT ;  /* 0x000000010000780c */ /* 0x001fe20003f06270 */
[----:B-1----:R-:W-:-:S02]  /*0160*/  IMAD.MOV.U32 R9, RZ, RZ, -0x1 ;  /* 0xffffffffff097424 */ /* 0x002fc400078e00ff */
[----:B---3--:R2:W-:Y:S04]  /*0170*/  STG.E desc[UR4][R6.64+0x20], R17 ;  /* 0x0000201106007986 */ /* 0x0085e8000c101904 */
[----:B------:R-:W3:Y:S04]  /*0180*/  LDG.E R3, desc[UR4][R4.64+0x14] ;  /* 0x0000140404037981 */ /* 0x000ee8000c1e1900 */
[----:B------:R2:W-:Y:S04]  /*0190*/  STG.E desc[UR4][R6.64+0x48], R9 ;  /* 0x0000480906007986 */ /* 0x0005e8000c101904 */
        /* <DEDUP_REMOVED lines=8> */
[----:B------:R2:W-:Y:S04]  /*0220*/  STG.E desc[UR4][R6.64], RZ ;  /* 0x000000ff06007986 */ /* 0x0005e8000c101904 */
[----:B---3--:R2:W-:Y:S01]  /*0230*/  STG.E desc[UR4][R6.64+0x24], R3 ;  /* 0x0000240306007986 */ /* 0x0085e2000c101904 */
[----:B------:R-:W-:Y:S05]  /*0240*/  @!P0 EXIT ;  /* 0x000000000000894d */ /* 0x000fea0003800000 */
[----:B------:R-:W-:Y:S01]  /*0250*/  HFMA2 R0, -RZ, RZ, 0, 0 ;  /* 0x00000000ff007431 */ /* 0x000fe200000001ff */
[----:B------:R-:W0:Y:S06]  /*0260*/  LDCU UR7, c[0x0][0x3a0] ;  /* 0x00007400ff0777ac */ /* 0x000e2c0008000800 */
.L_x_106:
[----:B-12---:R-:W1:Y:S01]  /*0270*/  LDC.64 R2, c[0x0][0x3c0] ;  /* 0x0000f000ff027b82 */ /* 0x006e620000000a00 */
[----:B------:R-:W2:Y:S01]  /*0280*/  LDCU UR6, c[0x0][0x3a0] ;  /* 0x00007400ff0677ac */ /* 0x000ea20008000800 */
[----:B-1----:R-:W-:-:S06]  /*0290*/  IMAD.WIDE.U32 R2, R0, 0x4, R2 ;  /* 0x0000000400027825 */ /* 0x002fcc00078e0002 */
[----:B------:R-:W3:Y:S01]  /*02a0*/  LDG.E R2, desc[UR4][R2.64] ;  /* 0x0000000402027981 */ /* 0x000ee2000c1e1900 */
[----:B------:R-:W-:Y:S01]  /*02b0*/  VIADD R0, R0, 0x1 ;  /* 0x0000000100007836 */ /* 0x000fe20000000000 */
[----:B------:R-:W-:Y:S04]  /*02c0*/  BSSY B1, `(.L_x_90) ;  /* 0x000008e000017945 */ /* 0x000fe80003800000 */
[----:B--2---:R-:W-:Y:S02]  /*02d0*/  ISETP.NE.AND P0, PT, R0, UR6, PT ;  /* 0x0000000600007c0c */ /* 0x004fe4000bf05270 */
[----:B---3--:R-:W-:-:S13]  /*02e0*/  ISETP.GE.AND P1, PT, R2, UR6, PT ;  /* 0x0000000602007c0c */ /* 0x008fda000bf26270 */
[----:B------:R-:W-:Y:S05]  /*02f0*/  @P1 BRA `(.L_x_91) ;  /* 0x0000000800281947 */ /* 0x000fea0003800000 */
[----:B------:R-:W1:Y:S01]  /*0300*/  LDC.64 R10, c[0x0][0x390] ;  /* 0x0000e400ff0a7b82 */ /* 0x000e620000000a00 */
[----:B------:R-:W-:Y:S01]  /*0310*/  IMAD.MOV.U32 R3, RZ, RZ, RZ ;  /* 0x000000ffff037224 */ /* 0x000fe200078e00ff */
[----:B------:R-:W-:-:S06]  /*0320*/  MOV R29, RZ ;  /* 0x000000ff001d7202 */ /* 0x000fcc0000000f00 */
[----:B------:R-:W2:Y:S08]  /*0330*/  LDC.64 R12, c[0x0][0x380] ;  /* 0x0000e000ff0c7b82 */ /* 0x000eb00000000a00 */
[----:B------:R-:W3:Y:S08]  /*0340*/  LDC.64 R14, c[0x0][0x388] ;  /* 0x0000e200ff0e7b82 */ /* 0x000ef00000000a00 */
[----:B------:R-:W4:Y:S01]  /*0350*/  LDC.64 R8, c[0x0][0x398] ;  /* 0x0000e600ff087b82 */ /* 0x000f220000000a00 */
[----:B-1----:R-:W-:-:S04]  /*0360*/  IMAD.WIDE R10, R2, 0x4, R10 ;  /* 0x00000004020a7825 */ /* 0x002fc800078e020a */
[----:B--2---:R-:W-:-:S04]  /*0370*/  IMAD.WIDE R12, R2, 0x4, R12 ;  /* 0x00000004020c7825 */ /* 0x004fc800078e020c */
[----:B---3--:R-:W-:-:S07]  /*0380*/  IMAD.WIDE R14, R2, 0x4, R14 ;  /* 0x00000004020e7825 */ /* 0x008fce00078e020e */
.L_x_105:
[----:B----4-:R-:W-:Y:S01]  /*0390*/  IMAD.WIDE R20, R29, 0x4c, R8 ;  /* 0x0000004c1d147825 */ /* 0x010fe200078e0208 */
[----:B------:R-:W2:Y:S04]  /*03a0*/  LDG.E R26, desc[UR4][R12.64] ;  /* 0x000000040c1a7981 */ /* 0x000ea8000c1e1900 */
[----:B-1----:R-:W3:Y:S04]  /*03b0*/  LDG.E R4, desc[UR4][R20.64+0x10] ;  /* 0x0000100414047981 */ /* 0x002ee8000c1e1900 */
[----:B------:R-:W3:Y:S04]  /*03c0*/  LDG.E R5, desc[UR4][R20.64+0x1c] ;  /* 0x00001c0414057981 */ /* 0x000ee8000c1e1900 */
[----:B------:R-:W4:Y:S04]  /*03d0*/  LDG.E R7, desc[UR4][R20.64+0x14] ;  /* 0x0000140414077981 */ /* 0x000f28000c1e1900 */
[----:B------:R-:W4:Y:S04]  /*03e0*/  LDG.E R16, desc[UR4][R20.64+0x20] ;  /* 0x0000200414107981 */ /* 0x000f28000c1e1900 */
[----:B------:R-:W5:Y:S04]  /*03f0*/  LDG.E R17, desc[UR4][R20.64+0x18] ;  /* 0x0000180414117981 */ /* 0x000f68000c1e1900 */
[----:B------:R-:W5:Y:S04]  /*0400*/  LDG.E R18, desc[UR4][R20.64+0x24] ;  /* 0x0000240414127981 */ /* 0x000f68000c1e1900 */
[----:B------:R-:W2:Y:S04]  /*0410*/  LDG.E R24, desc[UR4][R14.64] ;  /* 0x000000040e187981 */ /* 0x000ea8000c1e1900 */
[----:B------:R-:W2:Y:S01]  /*0420*/  LDG.E R6, desc[UR4][R10.64] ;  /* 0x000000040a067981 */ /* 0x000ea2000c1e1900 */
[----:B---3--:R-:W-:-:S04]  /*0430*/  FADD R4, R4, R5 ;  /* 0x0000000504047221 */ /* 0x008fc80000000000 */
[----:B------:R-:W-:Y:S01]  /*0440*/  FMUL R27, R4, 0.5 ;  /* 0x3f000000041b7820 */ /* 0x000fe20000400000 */
[----:B----4-:R-:W-:-:S04]  /*0450*/  FADD R7, R7, R16 ;  /* 0x0000001007077221 */ /* 0x010fc80000000000 */
[----:B------:R-:W-:Y:S01]  /*0460*/  FMUL R7, R7, 0.5 ;  /* 0x3f00000007077820 */ /* 0x000fe20000400000 */
[----:B-----5:R-:W-:-:S04]  /*0470*/  FADD R17, R17, R18 ;  /* 0x0000001211117221 */ /* 0x020fc80000000000 */
[----:B------:R-:W-:Y:S01]  /*0480*/  FMUL R25, R17, 0.5 ;  /* 0x3f00000011197820 */ /* 0x000fe20000400000 */
[----:B--2---:R-:W-:Y:S02]  /*0490*/  FSETP.GE.AND P3, PT, R26, R27, PT ;  /* 0x0000001b1a00720b */ /* 0x004fe40003f66000 */
[----:B------:R-:W-:Y:S02]  /*04a0*/  FSETP.GE.AND P2, PT, R24, R7, PT ;  /* 0x000000071800720b */ /* 0x000fe40003f46000 */
[----:B------:R-:W-:Y:S02]  /*04b0*/  FSETP.GE.AND P1, PT, R6, R25, PT ;  /* 0x000000190600720b */ /* 0x000fe40003f26000 */
[----:B------:R-:W-:Y:S02]  /*04c0*/  SEL R16, RZ, 0x1, !P3 ;  /* 0x00000001ff107807 */ /* 0x000fe40005800000 */
[----:B------:R-:W-:Y:S02]  /*04d0*/  SEL R4, RZ, 0x2, !P2 ;  /* 0x00000002ff047807 */ /* 0x000fe40005000000 */
[----:B------:R-:W-:-:S04]  /*04e0*/  SEL R5, RZ, 0x4, !P1 ;  /* 0x00000004ff057807 */ /* 0x000fc80004800000 */
[----:B------:R-:W-:-:S04]  /*04f0*/  LOP3.LUT R5, R5, R4, R16, 0xfe, !PT ;  /* 0x0000000405057212 */ /* 0x000fc800078efe10 */
[----:B------:R-:W-:-:S04]  /*0500*/  LEA R16, P4, R5, R20, 0x2 ;  /* 0x0000001405107211 */ /* 0x000fc800078810ff */
[----:B------:R-:W-:-:S05]  /*0510*/  LEA.HI.X R17, R5, R21, RZ, 0x2, P4 ;  /* 0x0000001505117211 */ /* 0x000fca00020f14ff */
[----:B------:R-:W2:Y:S01]  /*0520*/  LDG.E R5, desc[UR4][R16.64+0x28] ;  /* 0x0000280410057981 */ /* 0x000ea2000c1e1900 */
[----:B------:R-:W-:Y:S05]  /*0530*/  YIELD ;  /* 0x0000000000007946 */ /* 0x000fea0003800000 */
[----:B--2---:R-:W-:-:S13]  /*0540*/  ISETP.NE.AND P4, PT, R5, -0x1, PT ;  /* 0xffffffff0500780c */ /* 0x004fda0003f85270 */
[----:B------:R-:W-:Y:S05]  /*0550*/  @!P4 BRA `(.L_x_92) ;  /* 0x000000040080c947 */ /* 0x000fea0003800000 */
[----:B0-----:R-:W-:Y:S01]  /*0560*/  ISETP.GE.AND P4, PT, R5, UR7, PT ;  /* 0x0000000705007c0c */ /* 0x001fe2000bf86270 */
[----:B------:R-:W-:-:S12]  /*0570*/  BSSY.RECONVERGENT B0, `(.L_x_93) ;  /* 0x0000059000007945 */ /* 0x000fd80003800200 */
[----:B------:R-:W-:Y:S05]  /*0580*/  @P4 BRA `(.L_x_94) ;  /* 0x00000004005c4947 */ /* 0x000fea0003800000 */
[----:B------:R-:W0:Y:S01]  /*0590*/  S2R R19, SR_LANEID ;  /* 0x0000000000137919 */ /* 0x000e220000000000 */
[----:B------:R-:W-:Y:S01]  /*05a0*/  VOTEU.ANY UR6, UPT, PT ;  /* 0x0000000000067886 */ /* 0x000fe200038e0100 */
[----:B------:R-:W1:Y:S01]  /*05b0*/  LDC.64 R22, c[0x0][0x3a8] ;  /* 0x0000ea00ff167b82 */ /* 0x000e620000000a00 */
[----:B------:R-:W0:Y:S02]  /*05c0*/  FLO.U32 R28, UR6 ;  /* 0x00000006001c7d00 */ /* 0x000e2400080e0000 */
[----:B0-----:R-:W-:-:S06]  /*05d0*/  ISETP.EQ.U32.AND P4, PT, R28, R19, PT ;  /* 0x000000131c00720c */ /* 0x001fcc0003f82070 */
[----:B------:R-:W1:Y:S07]  /*05e0*/  POPC R19, UR6 ;  /* 0x0000000600137d09 */ /* 0x000e6e0008000000 */
[----:B-1----:R-:W2:Y:S01]  /*05f0*/  @P4 ATOMG.E.ADD.STRONG.GPU PT, R23, desc[UR4][R22.64], R19 ;  /* 0x80000013161749a8 */ /* 0x002ea200081ef104 */
[----:B------:R-:W-:Y:S01]  /*0600*/  BSSY.RECONVERGENT B2, `(.L_x_95) ;  /* 0x0000019000027945 */ /* 0x000fe20003800200 */
[----:B------:R-:W-:Y:S01]  /*0610*/  FSETP.GE.AND P5, PT, R24, R7, PT ;  /* 0x000000071800720b */ /* 0x000fe20003fa6000 */
[----:B------:R-:W-:Y:S01]  /*0620*/  IMAD.MOV.U32 R24, RZ, RZ, R7 ;  /* 0x000000ffff187224 */ /* 0x000fe200078e0007 */
[----:B------:R-:W0:Y:S01]  /*0630*/  S2R R18, SR_LTMASK ;  /* 0x0000000000127919 */ /* 0x000e220000003900 */
[----:B------:R-:W-:-:S02]  /*0640*/  FSETP.GE.AND P6, PT, R6, R25, PT ;  /* 0x000000190600720b */ /* 0x000fc40003fc6000 */
[-C--:B------:R-:W-:Y:S02]  /*0650*/  FSETP.GE.AND P4, PT, R26, R27.reuse, PT ;  /* 0x0000001b1a00720b */ /* 0x080fe40003f86000 */
[----:B------:R-:W-:Y:S02]  /*0660*/  MOV R6, R27 ;  /* 0x0000001b00067202 */ /* 0x000fe40000000f00 */
[----:B0-----:R-:W-:-:S06]  /*0670*/  LOP3.LUT R18, R18, UR6, RZ, 0xc0, !PT ;  /* 0x0000000612127c12 */ /* 0x001fcc000f8ec0ff */
[----:B------:R-:W0:Y:S01]  /*0680*/  POPC R18, R18 ;  /* 0x0000001200127309 */ /* 0x000e220000000000 */
[----:B--2---:R1:W0:Y:S02]  /*0690*/  SHFL.IDX PT, R4, R23, R28, 0x1f ;  /* 0x00001f1c17047589 */ /* 0x00422400000e0000 */
[----:B-1----:R-:W-:Y:S02]  /*06a0*/  IMAD.MOV.U32 R23, RZ, RZ, -0x1 ;  /* 0xffffffffff177424 */ /* 0x002fe400078e00ff */
[----:B0-----:R-:W-:-:S04]  /*06b0*/  IMAD.IADD R4, R4, 0x1, R18 ;  /* 0x0000000104047824 */ /* 0x001fc800078e0212 */
[----:B------:R-:W-:-:S05]  /*06c0*/  IMAD.WIDE R18, R4, 0x4c, R8 ;  /* 0x0000004c04127825 */ /* 0x000fca00078e0208 */
        /* <DEDUP_REMOVED lines=9> */
[----:B------:R0:W-:Y:S01]  /*0760*/  STG.E desc[UR4][R18.64], RZ ;  /* 0x000000ff12007986 */ /* 0x0001e2000c101904 */
[----:B------:R-:W-:Y:S05]  /*0770*/  @P3 BRA `(.L_x_96) ;  /* 0x0000000000043947 */ /* 0x000fea0003800000 */
[----:B------:R1:W5:Y:S02]  /*0780*/  LDG.E R6, desc[UR4][R20.64+0x10] ;  /* 0x0000100414067981 */ /* 0x000364000c1e1900 */
.L_x_96:
[----:B------:R-:W-:Y:S05]  /*0790*/  BSYNC.RECONVERGENT B2 ;  /* 0x0000000000027941 */ /* 0x000fea0003800200 */
.L_x_95:
[----:B-----5:R2:W-:Y:S01]  /*07a0*/  STG.E desc[UR4][R18.64+0x10], R6 ;  /* 0x0000100612007986 */ /* 0x0205e2000c101904 */
[----:B------:R-:W-:Y:S04]  /*07b0*/  BSSY.RECONVERGENT B2, `(.L_x_97) ;  /* 0x0000003000027945 */ /* 0x000fe80003800200 */
[----:B------:R-:W-:Y:S05]  /*07c0*/  @!P4 BRA `(.L_x_98) ;  /* 0x000000000004c947 */ /* 0x000fea0003800000 */
[----:B------:R3:W5:Y:S02]  /*07d0*/  LDG.E R27, desc[UR4][R20.64+0x1c] ;  /* 0x00001c04141b7981 */ /* 0x000764000c1e1900 */
.L_x_98:
[----:B------:R-:W-:Y:S05]  /*07e0*/  BSYNC.RECONVERGENT B2 ;  /* 0x0000000000027941 */ /* 0x000fea0003800200 */
.L_x_97:
[----:B-----5:R4:W-:Y:S01]  /*07f0*/  STG.E desc[UR4][R18.64+0x1c], R27 ;  /* 0x00001c1b12007986 */ /* 0x0209e2000c101904 */
[----:B------:R-:W-:Y:S04]  /*0800*/  BSSY.RECONVERGENT B2, `(.L_x_99) ;  /* 0x0000003000027945 */ /* 0x000fe80003800200 */
[----:B------:R-:W-:Y:S05]  /*0810*/  @P2 BRA `(.L_x_100) ;  /* 0x0000000000042947 */ /* 0x000fea0003800000 */
[----:B------:R0:W5:Y:S02]  /*0820*/  LDG.E R24, desc[UR4][R20.64+0x14] ;  /* 0x0000140414187981 */ /* 0x000164000c1e1900 */
.L_x_100:
[----:B------:R-:W-:Y:S05]  /*0830*/  BSYNC.RECONVERGENT B2 ;  /* 0x0000000000027941 */ /* 0x000fea0003800200 */
.L_x_99:
[----:B-----5:R0:W-:Y:S01]  /*0840*/  STG.E desc[UR4][R18.64+0x14], R24 ;  /* 0x0000141812007986 */ /* 0x0201e2000c101904 */
[----:B------:R-:W-:Y:S04]  /*0850*/  BSSY.RECONVERGENT B2, `(.L_x_101) ;  /* 0x0000003000027945 */ /* 0x000fe80003800200 */
[----:B------:R-:W-:Y:S05]  /*0860*/  @!P5 BRA `(.L_x_102) ;  /* 0x000000000004d947 */ /* 0x000fea0003800000 */
[----:B------:R0:W5:Y:S02]  /*0870*/  LDG.E R7, desc[UR4][R20.64+0x20] ;  /* 0x0000200414077981 */ /* 0x000164000c1e1900 */
.L_x_102:
[----:B------:R-:W-:Y:S05]  /*0880*/  BSYNC.RECONVERGENT B2 ;  /* 0x0000000000027941 */ /* 0x000fea0003800200 */
.L_x_101:
[----:B-----5:R0:W-:Y:S01]  /*0890*/  STG.E desc[UR4][R18.64+0x20], R7 ;  /* 0x0000200712007986 */ /* 0x0201e2000c101904 */
[----:B------:R-:W-:Y:S01]  /*08a0*/  BSSY.RECONVERGENT B2, `(.L_x_103) ;  /* 0x0000004000027945 */ /* 0x000fe20003800200 */
[----:B------:R-:W-:-:S03]  /*08b0*/  IMAD.MOV.U32 R26, RZ, RZ, R25 ;  /* 0x000000ffff1a7224 */ /* 0x000fc600078e0019 */
[----:B------:R-:W-:Y:S05]  /*08c0*/  @P1 BRA `(.L_x_104) ;  /* 0x0000000000041947 */ /* 0x000fea0003800000 */
[----:B------:R0:W5:Y:S02]  /*08d0*/  LDG.E R26, desc[UR4][R20.64+0x18] ;  /* 0x00001804141a7981 */ /* 0x000164000c1e1900 */
.L_x_104:
[----:B------:R-:W-:Y:S05]  /*08e0*/  BSYNC.RECONVERGENT B2 ;  /* 0x0000000000027941 */ /* 0x000fea0003800200 */
.L_x_103:
[----:B-----5:R4:W-:Y:S01]  /*08f0*/  STG.E desc[UR4][R18.64+0x18], R26 ;  /* 0x0000181a12007986 */ /* 0x0209e2000c101904 */
[----:B0-----:R-:W0:Y:S03]  /*0900*/  LDC.64 R22, c[0x0][0x380] ;  /* 0x0000e000ff167b82 */ /* 0x001e260000000a00 */
[----:B------:R1:W4:Y:S01]  /*0910*/  @P6 LDG.E R25, desc[UR4][R20.64+0x24] ;  /* 0x0000240414196981 */ /* 0x000322000c1e1900 */
[----:B--2---:R-:W-:-:S04]  /*0920*/  FADD R6, R6, R27 ;  /* 0x0000001b06067221 */ /* 0x004fc80000000000 */
[----:B------:R-:W2:Y:S08]  /*0930*/  LDC.64 R28, c[0x0][0x390] ;  /* 0x0000e400ff1c7b82 */ /* 0x000eb00000000a00 */
[----:B-1-3--:R-:W1:Y:S01]  /*0940*/  LDC.64 R20, c[0x0][0x388] ;  /* 0x0000e200ff147b82 */ /* 0x00ae620000000a00 */
[----:B0-----:R-:W-:-:S04]  /*0950*/  IMAD.WIDE R22, R5, 0x4, R22 ;  /* 0x0000000405167825 */ /* 0x001fc800078e0216 */
[----:B--2---:R-:W-:-:S04]  /*0960*/  IMAD.WIDE R28, R5, 0x4, R28 ;  /* 0x00000004051c7825 */ /* 0x004fc800078e021c */
[----:B-1----:R-:W-:Y:S01]  /*0970*/  IMAD.WIDE R20, R5, 0x4, R20 ;  /* 0x0000000405147825 */ /* 0x002fe200078e0214 */
[----:B----4-:R0:W-:Y:S04]  /*0980*/  STG.E desc[UR4][R18.64+0x24], R25 ;  /* 0x0000241912007986 */ /* 0x0101e8000c101904 */
[----:B------:R-:W2:Y:S04]  /*0990*/  LDG.E R22, desc[UR4][R22.64] ;  /* 0x0000000416167981 */ /* 0x000ea8000c1e1900 */
[----:B------:R1:W3:Y:S04]  /*09a0*/  LDG.E R27, desc[UR4][R20.64] ;  /* 0x00000004141b7981 */ /* 0x0002e8000c1e1900 */
[----:B------:R-:W4:Y:S01]  /*09b0*/  LDG.E R28, desc[UR4][R28.64] ;  /* 0x000000041c1c7981 */ /* 0x000f22000c1e1900 */
[----:B------:R-:W-:Y:S01]  /*09c0*/  FADD R7, R24, R7 ;  /* 0x0000000718077221 */ /* 0x000fe20000000000 */
[----:B------:R-:W-:Y:S01]  /*09d0*/  FMUL R24, R6, 0.5 ;  /* 0x3f00000006187820 */ /* 0x000fe20000400000 */
[----:B-1----:R-:W-:-:S02]  /*09e0*/  FADD R20, R26, R25 ;  /* 0x000000191a147221 */ /* 0x002fc40000000000 */
[----:B------:R-:W-:Y:S02]  /*09f0*/  FMUL R26, R7, 0.5 ;  /* 0x3f000000071a7820 */ /* 0x000fe40000400000 */
[----:B------:R-:W1:Y:S01]  /*0a00*/  LDC.64 R6, c[0x0][0x3b8] ;  /* 0x0000ee00ff067b82 */ /* 0x000e620000000a00 */
[----:B0-----:R-:W-:Y:S01]  /*0a10*/  FMUL R25, R20, 0.5 ;  /* 0x3f00000014197820 */ /* 0x001fe20000400000 */
[----:B-1----:R-:W-:Y:S01]  /*0a20*/  IMAD.WIDE R6, R5, 0x4, R6 ;  /* 0x0000000405067825 */ /* 0x002fe200078e0206 */
[----:B--2---:R-:W-:Y:S02]  /*0a30*/  FSETP.GE.AND P1, PT, R22, R24, PT ;  /* 0x000000181600720b */ /* 0x004fe40003f26000 */
[----:B---3--:R-:W-:Y:S02]  /*0a40*/  FSETP.GE.AND P2, PT, R27, R26, PT ;  /* 0x0000001a1b00720b */ /* 0x008fe40003f46000 */
[----:B------:R-:W-:Y:S02]  /*0a50*/  SEL R22, RZ, 0x1, !P1 ;  /* 0x00000001ff167807 */ /* 0x000fe40004800000 */
[----:B----4-:R-:W-:-:S02]  /*0a60*/  FSETP.GE.AND P3, PT, R28, R25, PT ;  /* 0x000000191c00720b */ /* 0x010fc40003f66000 */
[----:B------:R-:W-:Y:S02]  /*0a70*/  SEL R20, RZ, 0x2, !P2 ;  /* 0x00000002ff147807 */ /* 0x000fe40005000000 */
[----:B------:R-:W-:-:S04]  /*0a80*/  SEL R21, RZ, 0x4, !P3 ;  /* 0x00000004ff157807 */ /* 0x000fc80005800000 */
[----:B------:R-:W-:-:S04]  /*0a90*/  LOP3.LUT R21, R21, R20, R22, 0xfe, !PT ;  /* 0x0000001415157212 */ /* 0x000fc800078efe16 */
[----:B------:R-:W-:-:S04]  /*0aa0*/  LEA R18, P1, R21, R18, 0x2 ;  /* 0x0000001215127211 */ /* 0x000fc800078210ff */
[----:B------:R-:W-:-:S05]  /*0ab0*/  LEA.HI.X R19, R21, R19, RZ, 0x2, P1 ;  /* 0x0000001315137211 */ /* 0x000fca00008f14ff */
[----:B------:R0:W-:Y:S04]  /*0ac0*/  STG.E desc[UR4][R18.64+0x28], R5 ;  /* 0x0000280512007986 */ /* 0x0001e8000c101904 */
[----:B------:R1:W-:Y:S04]  /*0ad0*/  STG.E desc[UR4][R6.64], R4 ;  /* 0x0000000406007986 */ /* 0x0003e8000c101904 */
[----:B------:R1:W-:Y:S01]  /*0ae0*/  STG.E desc[UR4][R16.64+0x28], R4 ;  /* 0x0000280410007986 */ /* 0x0003e2000c101904 */
[----:B0-----:R-:W-:-:S07]  /*0af0*/  MOV R5, R4 ;  /* 0x0000000400057202 */ /* 0x001fce0000000f00 */
.L_x_94:
[----:B------:R-:W-:Y:S05]  /*0b00*/  BSYNC.RECONVERGENT B0 ;  /* 0x0000000000007941 */ /* 0x000fea0003800200 */
.L_x_93:
[----:B------:R-:W-:Y:S01]  /*0b10*/  VIADD R3, R3, 0x1 ;  /* 0x0000000103037836 */ /* 0x000fe20000000000 */
[----:B------:R-:W-:-:S04]  /*0b20*/  MOV R29, R5 ;  /* 0x00000005001d7202 */ /* 0x000fc80000000f00 */
[----:B------:R-:W-:-:S13]  /*0b30*/  ISETP.NE.AND P1, PT, R3, 0x14, PT ;  /* 0x000000140300780c */ /* 0x000fda0003f25270 */
[----:B------:R-:W-:Y:S05]  /*0b40*/  @P1 BRA `(.L_x_105) ;  /* 0xfffffff800101947 */ /* 0x000fea000383ffff */
[----:B------:R-:W-:Y:S05]  /*0b50*/  BRA `(.L_x_91) ;  /* 0x0000000000107947 */ /* 0x000fea0003800000 */
.L_x_92:
[----:B------:R-:W1:Y:S01]  /*0b60*/  LDC.64 R4, c[0x0][0x3b8] ;  /* 0x0000ee00ff047b82 */ /* 0x000e620000000a00 */
[----:B------:R2:W-:Y:S01]  /*0b70*/  STG.E desc[UR4][R16.64+0x28], R2 ;  /* 0x0000280210007986 */ /* 0x0005e2000c101904 */
[----:B-1----:R-:W-:-:S05]  /*0b80*/  IMAD.WIDE R4, R2, 0x4, R4 ;  /* 0x0000000402047825 */ /* 0x002fca00078e0204 */
[----:B------:R2:W-:Y:S02]  /*0b90*/  STG.E desc[UR4][R4.64], R29 ;  /* 0x0000001d04007986 */ /* 0x0005e4000c101904 */
.L_x_91:
[----:B0-----:R-:W-:Y:S05]  /*0ba0*/  BSYNC B1 ;  /* 0x0000000000017941 */ /* 0x001fea0003800000 */
.L_x_90:
[----:B------:R-:W-:Y:S05]  /*0bb0*/  @P0 BRA `(.L_x_106) ;  /* 0xfffffff400ac0947 */ /* 0x000fea000383ffff */
[----:B------:R-:W-:Y:S05]  /*0bc0*/  EXIT ;  /* 0x000000000000794d */ /* 0x000fea0003800000 */
.L_x_107:
        /* <DEDUP_REMOVED lines=11> */
.L_x_141:


//--------------------- .text._Z24computeMortonCodesKernelPKfS0_S0_PfPjPii --------------------------
	.section	.text._Z24computeMortonCodesKernelPKfS0_S0_PfPjPii,"ax",@progbits
	.align	128
        .global         _Z24computeMortonCodesKernelPKfS0_S0_PfPjPii
        .type           _Z24computeMortonCodesKernelPKfS0_S0_PfPjPii,@function
        .size           _Z24computeMortonCodesKernelPKfS0_S0_PfPjPii,(.L_x_136 - _Z24computeMortonCodesKernelPKfS0_S0_PfPjPii)
        .other          _Z24computeMortonCodesKernelPKfS0_S0_PfPjPii,@"STO_CUDA_ENTRY STV_DEFAULT"
_Z24computeMortonCodesKernelPKfS0_S0_PfPjPii:
.text._Z24computeMortonCodesKernelPKfS0_S0_PfPjPii:
        /* <DEDUP_REMOVED lines=9> */
[----:B------:R-:W0:Y:S07]  /*0090*/  LDCU.64 UR4, c[0x0][0x358] ;  /* 0x00006b00ff0477ac */ /* 0x000e2e0008000a00 */
[----:B------:R-:W1:Y:S01]  /*00a0*/  LDC.64 R8, c[0x0][0x380] ;  /* 0x0000e000ff087b82 */ /* 0x000e620000000a00 */
[----:B0-----:R-:W2:Y:S04]  /*00b0*/  LDG.E R0, desc[UR4][R6.64] ;  /* 0x0000000406007981 */ /* 0x001ea8000c1e1900 */
[----:B------:R-:W2:Y:S01]  /*00c0*/  LDG.E R3, desc[UR4][R6.64+0xc] ;  /* 0x00000c0406037981 */ /* 0x000ea2000c1e1900 */
[----:B-1----:R-:W-:-:S03]  /*00d0*/  IMAD.WIDE R8, R2, 0x4, R8 ;  /* 0x0000000402087825 */ /* 0x002fc600078e0208 */
[----:B------:R0:W5:Y:S04]  /*00e0*/  LDG.E R5, desc[UR4][R6.64+0x4] ;  /* 0x0000040406057981 */ /* 0x000168000c1e1900 */
[----:B------:R0:W5:Y:S04]  /*00f0*/  LDG.E R4, desc[UR4][R6.64+0x8] ;  /* 0x0000080406047981 */ /* 0x000168000c1e1900 */
[----:B------:R-:W3:Y:S01]  /*0100*/  LDG.E R9, desc[UR4][R8.64] ;  /* 0x0000000408097981 */ /* 0x000ee2000c1e1900 */
[----:B------:R-:W-:Y:S01]  /*0110*/  BSSY.RECONVERGENT B0, `(.L_x_108) ;  /* 0x000000f000007945 */ /* 0x000fe20003800200 */
[----:B--2---:R-:W-:-:S05]  /*0120*/  FADD R3, -R0, R3 ;  /* 0x0000000300037221 */ /* 0x004fca0000000100 */
[----:B------:R-:W-:-:S04]  /*0130*/  FMNMX R3, R3, 9.9999997473787516356e-06, !PT ;  /* 0x3727c5ac03037809 */ /* 0x000fc80007800000 */
[----:B------:R-:W1:Y:S01]  /*0140*/  MUFU.RCP R10, R3 ;  /* 0x00000003000a7308 */ /* 0x000e620000001000 */
[----:B---3--:R-:W-:-:S07]  /*0150*/  FADD R0, -R0, R9 ;  /* 0x0000000900007221 */ /* 0x008fce0000000100 */
[----:B------:R-:W2:Y:S01]  /*0160*/  FCHK P0, R0, R3 ;  /* 0x0000000300007302 */ /* 0x000ea20000000000 */
[----:B-1----:R-:W-:-:S04]  /*0170*/  FFMA R11, -R3, R10, 1 ;  /* 0x3f800000030b7423 */ /* 0x002fc8000000010a */
[----:B------:R-:W-:-:S04]  /*0180*/  FFMA R11, R10, R11, R10 ;  /* 0x0000000b0a0b7223 */ /* 0x000fc8000000000a */
[----:B------:R-:W-:-:S04]  /*0190*/  FFMA R10, R0, R11, RZ ;  /* 0x0000000b000a7223 */ /* 0x000fc800000000ff */
[----:B------:R-:W-:-:S04]  /*01a0*/  FFMA R8, -R3, R10, R0 ;  /* 0x0000000a03087223 */ /* 0x000fc80000000100 */
[----:B------:R-:W-:Y:S01]  /*01b0*/  FFMA R10, R11, R8, R10 ;  /* 0x000000080b0a7223 */ /* 0x000fe2000000000a */
[----:B0-2---:R-:W-:Y:S06]  /*01c0*/  @!P0 BRA `(.L_x_109) ;  /* 0x00000000000c8947 */ /* 0x005fec0003800000 */
[----:B------:R-:W-:-:S07]  /*01d0*/  MOV R8, 0x1f0 ;  /* 0x000001f000087802 */ /* 0x000fce0000000f00 */
[----:B-----5:R-:W-:Y:S05]  /*01e0*/  CALL.REL.NOINC `($__internal_3_$__cuda_sm3x_div_rn_noftz_f32_slowpath) ;  /* 0x0000000400247944 */ /* 0x020fea0003c00000 */
[----:B------:R-:W-:-:S07]  /*01f0*/  IMAD.MOV.U32 R10, RZ, RZ, R0 ;  /* 0x000000ffff0a7224 */ /* 0x000fce00078e0000 */
.L_x_109:
[----:B------:R-:W-:Y:S05]  /*0200*/  BSYNC.RECONVERGENT B0 ;  /* 0x0000000000007941 */ /* 0x000fea0003800200 */
.L_x_108:
[----:B------:R-:W0:Y:S02]  /*0210*/  LDC.64 R8, c[0x0][0x388] ;  /* 0x0000e200ff087b82 */ /* 0x000e240000000a00 */
[----:B0-----:R-:W-:-:S06]  /*0220*/  IMAD.WIDE R8, R2, 0x4, R8 ;  /* 0x0000000402087825 */ /* 0x001fcc00078e0208 */
[----:B------:R-:W2:Y:S01]  /*0230*/  LDG.E R8, desc[UR4][R8.64] ;  /* 0x0000000408087981 */ /* 0x000ea2000c1e1900 */
[----:B------:R-:W0:Y:S01]  /*0240*/  MUFU.RCP R0, R3 ;  /* 0x0000000300007308 */ /* 0x000e220000001000 */
[----:B------:R-:W-:Y:S01]  /*0250*/  FMUL R6, R10, 1023 ;  /* 0x447fc0000a067820 */ /* 0x000fe20000400000 */
[----:B------:R-:W-:Y:S06]  /*0260*/  BSSY.RECONVERGENT B0, `(.L_x_110) ;  /* 0x000000d000007945 */ /* 0x000fec0003800200 */
[----:B------:R-:W-:Y:S01]  /*0270*/  F2I.U32.TRUNC.NTZ R6, R6 ;  /* 0x0000000600067305 */ /* 0x000fe2000020f000 */
[----:B0-----:R-:W-:-:S04]  /*0280*/  FFMA R7, -R3, R0, 1 ;  /* 0x3f80000003077423 */ /* 0x001fc80000000100 */
[----:B------:R-:W-:Y:S01]  /*0290*/  FFMA R0, R0, R7, R0 ;  /* 0x0000000700007223 */ /* 0x000fe20000000000 */
[----:B--2--5:R-:W-:-:S04]  /*02a0*/  FADD R10, -R5, R8 ;  /* 0x00000008050a7221 */ /* 0x024fc80000000100 */
[----:B------:R-:W0:Y:S01]  /*02b0*/  FCHK P0, R10, R3 ;  /* 0x000000030a007302 */ /* 0x000e220000000000 */
[----:B------:R-:W-:-:S04]  /*02c0*/  FFMA R5, R0, R10, RZ ;  /* 0x0000000a00057223 */ /* 0x000fc800000000ff */
[----:B------:R-:W-:-:S04]  /*02d0*/  FFMA R12, -R3, R5, R10 ;  /* 0x00000005030c7223 */ /* 0x000fc8000000010a */
[----:B------:R-:W-:Y:S01]  /*02e0*/  FFMA R0, R0, R12, R5 ;  /* 0x0000000c00007223 */ /* 0x000fe20000000005 */
[----:B0-----:R-:W-:Y:S06]  /*02f0*/  @!P0 BRA `(.L_x_111) ;  /* 0x00000000000c8947 */ /* 0x001fec0003800000 */
[----:B------:R-:W-:Y:S01]  /*0300*/  IMAD.MOV.U32 R0, RZ, RZ, R10 ;  /* 0x000000ffff007224 */ /* 0x000fe200078e000a */
[----:B------:R-:W-:-:S07]  /*0310*/  MOV R8, 0x330 ;  /* 0x0000033000087802 */ /* 0x000fce0000000f00 */
[----:B------:R-:W-:Y:S05]  /*0320*/  CALL.REL.NOINC `($__internal_3_$__cuda_sm3x_div_rn_noftz_f32_slowpath) ;  /* 0x0000000000d47944 */ /* 0x000fea0003c00000 */
.L_x_111:
[----:B------:R-:W-:Y:S05]  /*0330*/  BSYNC.RECONVERGENT B0 ;  /* 0x0000000000007941 */ /* 0x000fea0003800200 */
.L_x_110:
        /* <DEDUP_REMOVED lines=9> */
[----:B--2---:R-:W-:-:S04]  /*03d0*/  FADD R4, -R4, R9 ;  /* 0x0000000904047221 */ /* 0x004fc80000000100 */
        /* <DEDUP_REMOVED lines=8> */
.L_x_113:
[----:B------:R-:W-:Y:S05]  /*0460*/  BSYNC.RECONVERGENT B0 ;  /* 0x0000000000007941 */ /* 0x000fea0003800200 */
.L_x_112:
[----:B------:R-:W-:Y:S01]  /*0470*/  FMUL R0, R0, 1023 ;  /* 0x447fc00000007820 */ /* 0x000fe20000400000 */
[----:B------:R-:W-:Y:S02]  /*0480*/  IMAD R5, R5, 0x10001, RZ ;  /* 0x0001000105057824 */ /* 0x000fe400078e02ff */
[----:B------:R-:W-:-:S03]  /*0490*/  IMAD R6, R6, 0x10001, RZ ;  /* 0x0001000106067824 */ /* 0x000fc600078e02ff */
[----:B------:R-:W0:Y:S01]  /*04a0*/  F2I.U32.TRUNC.NTZ R0, R0 ;  /* 0x0000000000007305 */ /* 0x000e22000020f000 */
[----:B------:R-:W-:Y:S02]  /*04b0*/  LOP3.LUT R5, R5, 0xf0000ff, RZ, 0xc0, !PT ;  /* 0x0f0000ff05057812 */ /* 0x000fe400078ec0ff */
[----:B------:R-:W-:-:S03]  /*04c0*/  LOP3.LUT R6, R6, 0x30000ff, RZ, 0xc0, !PT ;  /* 0x030000ff06067812 */ /* 0x000fc600078ec0ff */
[----:B------:R-:W-:-:S05]  /*04d0*/  IMAD R5, R5, 0x101, RZ ;  /* 0x0000010105057824 */ /* 0x000fca00078e02ff */
[----:B------:R-:W-:Y:S02]  /*04e0*/  LOP3.LUT R8, R5, 0xf00f00f, RZ, 0xc0, !PT ;  /* 0x0f00f00f05087812 */ /* 0x000fe400078ec0ff */
[----:B------:R-:W1:Y:S01]  /*04f0*/  LDC.64 R4, c[0x0][0x3a8] ;  /* 0x0000ea00ff047b82 */ /* 0x000e620000000a00 */
[----:B0-----:R-:W-:Y:S02]  /*0500*/  IMAD R3, R0, 0x10001, RZ ;  /* 0x0001000100037824 */ /* 0x001fe400078e02ff */
[----:B------:R-:W-:-:S03]  /*0510*/  IMAD R8, R8, 0x11, RZ ;  /* 0x0000001108087824 */ /* 0x000fc600078e02ff */
[----:B------:R-:W-:Y:S01]  /*0520*/  LOP3.LUT R9, R3, 0xf0000ff, RZ, 0xc0, !PT ;  /* 0x0f0000ff03097812 */ /* 0x000fe200078ec0ff */
[----:B------:R-:W-:Y:S01]  /*0530*/  IMAD R3, R6, 0x101, RZ ;  /* 0x0000010106037824 */ /* 0x000fe200078e02ff */
[----:B------:R-:W-:Y:S01]  /*0540*/  LOP3.LUT R8, R8, 0x430c30c3, RZ, 0xc0, !PT ;  /* 0x430c30c308087812 */ /* 0x000fe200078ec0ff */
[----:B------:R-:W0:Y:S02]  /*0550*/  LDC.64 R6, c[0x0][0x3a0] ;  /* 0x0000e800ff067b82 */ /* 0x000e240000000a00 */
[----:B------:R-:W-:Y:S01]  /*0560*/  IMAD R9, R9, 0x101, RZ ;  /* 0x0000010109097824 */ /* 0x000fe200078e02ff */
[----:B------:R-:W-:Y:S01]  /*0570*/  LOP3.LUT R3, R3, 0x300f00f, RZ, 0xc0, !PT ;  /* 0x0300f00f03037812 */ /* 0x000fe200078ec0ff */
[----:B------:R-:W-:-:S03]  /*0580*/  IMAD R8, R8, 0xa, RZ ;  /* 0x0000000a08087824 */ /* 0x000fc600078e02ff */
[----:B------:R-:W-:Y:S01]  /*0590*/  LOP3.LUT R9, R9, 0xf00f00f, RZ, 0xc0, !PT ;  /* 0x0f00f00f09097812 */ /* 0x000fe200078ec0ff */
[----:B------:R-:W-:Y:S01]  /*05a0*/  IMAD R3, R3, 0x11, RZ ;  /* 0x0000001103037824 */ /* 0x000fe200078e02ff */
[----:B------:R-:W-:-:S03]  /*05b0*/  LOP3.LUT R8, R8, 0x92492492, RZ, 0xc0, !PT ;  /* 0x9249249208087812 */ /* 0x000fc600078ec0ff */
[----:B------:R-:W-:Y:S01]  /*05c0*/  IMAD R9, R9, 0x11, RZ ;  /* 0x0000001109097824 */ /* 0x000fe200078e02ff */
[----:B------:R-:W-:Y:S01]  /*05d0*/  LOP3.LUT R3, R3, 0x30c30c3, RZ, 0xc0, !PT ;  /* 0x030c30c303037812 */ /* 0x000fe200078ec0ff */
[----:B-1----:R-:W-:-:S03]  /*05e0*/  IMAD.WIDE R4, R2, 0x4, R4 ;  /* 0x0000000402047825 */ /* 0x002fc600078e0204 */
[----:B------:R-:W-:Y:S01]  /*05f0*/  LOP3.LUT R9, R9, 0x430c30c3, RZ, 0xc0, !PT ;  /* 0x430c30c309097812 */ /* 0x000fe200078ec0ff */
[----:B------:R-:W-:-:S04]  /*0600*/  IMAD R3, R3, 0x14, RZ ;  /* 0x0000001403037824 */ /* 0x000fc800078e02ff */
[----:B------:R-:W-:Y:S01]  /*0610*/  IMAD R0, R9, 0x5, RZ ;  /* 0x0000000509007824 */ /* 0x000fe200078e02ff */
[----:B------:R-:W-:Y:S01]  /*0620*/  LOP3.LUT R3, R8, 0x24924924, R3, 0xf8, !PT ;  /* 0x2492492408037812 */ /* 0x000fe200078ef803 */
[----:B0-----:R-:W-:-:S03]  /*0630*/  IMAD.WIDE R6, R2, 0x4, R6 ;  /* 0x0000000402067825 */ /* 0x001fc600078e0206 */
[----:B------:R-:W-:-:S05]  /*0640*/  LOP3.LUT R3, R3, 0x49249249, R0, 0xf8, !PT ;  /* 0x4924924903037812 */ /* 0x000fca00078ef800 */
[----:B------:R-:W-:Y:S04]  /*0650*/  STG.E desc[UR4][R6.64], R3 ;  /* 0x0000000306007986 */ /* 0x000fe8000c101904 */
[----:B------:R-:W-:Y:S01]  /*0660*/  STG.E desc[UR4][R4.64], R2 ;  /* 0x0000000204007986 */ /* 0x000fe2000c101904 */
[----:B------:R-:W-:Y:S05]  /*0670*/  EXIT ;  /* 0x000000000000794d */ /* 0x000fea0003800000 */
        .weak           $__internal_3_$__cuda_sm3x_div_rn_noftz_f32_slowpath
        .type           $__internal_3_$__cuda_sm3x_div_rn_noftz_f32_slowpath,@function
        .size           $__internal_3_$__cuda_sm3x_div_rn_noftz_f32_slowpath,(.L_x_136 - $__internal_3_$__cuda_sm3x_div_rn_noftz_f32_slowpath)
$__internal_3_$__cuda_sm3x_div_rn_noftz_f32_slowpath:
[--C-:B------:R-:W-:Y:S01]  /*0680*/  SHF.R.U32.HI R9, RZ, 0x17, R3.reuse ;  /* 0x00000017ff097819 */ /* 0x100fe20000011603 */
[----:B------:R-:W-:Y:S01]  /*0690*/  BSSY.RECONVERGENT B1, `(.L_x_114) ;  /* 0x0000063000017945 */ /* 0x000fe20003800200 */
[----:B------:R-:W-:Y:S01]  /*06a0*/  SHF.R.U32.HI R7, RZ, 0x17, R0 ;  /* 0x00000017ff077819 */ /* 0x000fe20000011600 */
[----:B------:R-:W-:Y:S01]  /*06b0*/  IMAD.MOV.U32 R11, RZ, RZ, R3 ;  /* 0x000000ffff0b7224 */ /* 0x000fe200078e0003 */
[----:B------:R-:W-:Y:S02]  /*06c0*/  LOP3.LUT R9, R9, 0xff, RZ, 0xc0, !PT ;  /* 0x000000ff09097812 */ /* 0x000fe400078ec0ff */
[----:B------:R-:W-:Y:S02]  /*06d0*/  LOP3.LUT R14, R7, 0xff, RZ, 0xc0, !PT ;  /* 0x000000ff070e7812 */ /* 0x000fe400078ec0ff */
[----:B------:R-:W-:-:S03]  /*06e0*/  IADD3 R12, PT, PT, R9, -0x1, RZ ;  /* 0xffffffff090c7810 */ /* 0x000fc60007ffe0ff */
[----:B------:R-:W-:Y:S01]  /*06f0*/  VIADD R10, R14, 0xffffffff ;  /* 0xffffffff0e0a7836 */ /* 0x000fe20000000000 */
        /* <DEDUP_REMOVED lines=22> */
[----:B------:R-:W-:Y:S02]  /*0860*/  @P0 IMAD.MOV.U32 R7, RZ, RZ, RZ ;  /* 0x000000ffff070224 */ /* 0x000fe400078e00ff */
[----:B------:R-:W-:Y:S01]  /*0870*/  @!P0 FFMA R0, R0, 1.84467440737095516160e+19, RZ ;  /* 0x5f80000000008823 */ /* 0x000fe200000000ff */
[----:B------:R-:W-:Y:S02]  /*0880*/  @!P0 IMAD.MOV.U32 R7, RZ, RZ, -0x40 ;  /* 0xffffffc0ff078424 */ /* 0x000fe400078e00ff */
[----:B------:R-:W-:-:S03]  /*0890*/  @!P1 FFMA R11, R3, 1.84467440737095516160e+19, RZ ;  /* 0x5f800000030b9823 */ /* 0x000fc600000000ff */
[----:B------:R-:W-:-:S07]  /*08a0*/  @!P1 IADD3 R7, PT, PT, R7, 0x40, RZ ;  /* 0x0000004007079810 */ /* 0x000fce0007ffe0ff */
.L_x_115:
[----:B------:R-:W-:Y:S01]  /*08b0*/  LEA R10, R9, 0xc0800000, 0x17 ;  /* 0xc0800000090a7811 */ /* 0x000fe200078eb8ff */
[----:B------:R-:W-:Y:S04]  /*08c0*/  BSSY.RECONVERGENT B2, `(.L_x_120) ;  /* 0x0000036000027945 */ /* 0x000fe80003800200 */
[----:B------:R-:W-:Y:S02]  /*08d0*/  IMAD.IADD R11, R11, 0x1, -R10 ;  /* 0x000000010b0b7824 */ /* 0x000fe400078e0a0a */
[----:B------:R-:W-:Y:S02]  /*08e0*/  VIADD R10, R14, 0xffffff81 ;  /* 0xffffff810e0a7836 */ /* 0x000fe40000000000 */
[----:B------:R-:W0:Y:S01]  /*08f0*/  MUFU.RCP R12, R11 ;  /* 0x0000000b000c7308 */ /* 0x000e220000001000 */
[----:B------:R-:W-:Y:S01]  /*0900*/  FADD.FTZ R13, -R11, -RZ ;  /* 0x800000ff0b0d7221 */ /* 0x000fe20000010100 */
[C---:B------:R-:W-:Y:S01]  /*0910*/  IMAD R0, R10.reuse, -0x800000, R0 ;  /* 0xff8000000a007824 */ /* 0x040fe200078e0200 */
[----:B------:R-:W-:-:S04]  /*0920*/  IADD3 R10, PT, PT, R10, 0x7f, -R9 ;  /* 0x0000007f0a0a7810 */ /* 0x000fc80007ffe809 */
        /* <DEDUP_REMOVED lines=9> */
[----:B------:R-:W-:-:S05]  /*09c0*/  LOP3.LUT R9, R9, 0xff, RZ, 0xc0, !PT ;  /* 0x000000ff09097812 */ /* 0x000fca00078ec0ff */
[----:B------:R-:W-:-:S04]  /*09d0*/  IMAD.IADD R11, R9, 0x1, R10 ;  /* 0x00000001090b7824 */ /* 0x000fc800078e020a */
[----:B------:R-:W-:-:S05]  /*09e0*/  VIADD R7, R11, 0xffffffff ;  /* 0xffffffff0b077836 */ /* 0x000fca0000000000 */
        /* <DEDUP_REMOVED lines=9> */
[CCC-:B------:R-:W-:Y:S01]  /*0a80*/  FFMA.RZ R7, R17.reuse, R13.reuse, R12.reuse ;  /* 0x0000000d11077223 */ /* 0x1c0fe2000000c00c */
[-CC-:B------:R-:W-:Y:S01]  /*0a90*/  FFMA.RM R10, R17, R13.reuse, R12.reuse ;  /* 0x0000000d110a7223 */ /* 0x180fe2000000400c */
[C---:B------:R-:W-:Y:S02]  /*0aa0*/  ISETP.NE.AND P2, PT, R11.reuse, RZ, PT ;  /* 0x000000ff0b00720c */ /* 0x040fe40003f45270 */
[----:B------:R-:W-:Y:S02]  /*0ab0*/  ISETP.NE.AND P1, PT, R11, RZ, PT ;  /* 0x000000ff0b00720c */ /* 0x000fe40003f25270 */
[----:B------:R-:W-:Y:S01]  /*0ac0*/  LOP3.LUT R9, R7, 0x7fffff, RZ, 0xc0, !PT ;  /* 0x007fffff07097812 */ /* 0x000fe200078ec0ff */
[----:B------:R-:W-:Y:S01]  /*0ad0*/  FFMA.RP R7, R17, R13, R12 ;  /* 0x0000000d11077223 */ /* 0x000fe2000000800c */
[----:B------:R-:W-:Y:S01]  /*0ae0*/  IADD3 R12, PT, PT, R11, 0x20, RZ ;  /* 0x000000200b0c7810 */ /* 0x000fe20007ffe0ff */
[----:B------:R-:W-:Y:S01]  /*0af0*/  IMAD.MOV R11, RZ, RZ, -R11 ;  /* 0x000000ffff0b7224 */ /* 0x000fe200078e0a0b */
[----:B------:R-:W-:-:S02]  /*0b00*/  LOP3.LUT R9, R9, 0x800000, RZ, 0xfc, !PT ;  /* 0x0080000009097812 */ /* 0x000fc400078efcff */
[----:B------:R-:W-:Y:S02]  /*0b10*/  FSETP.NEU.FTZ.AND P0, PT, R7, R10, PT ;  /* 0x0000000a0700720b */ /* 0x000fe40003f1d000 */
[----:B------:R-:W-:Y:S02]  /*0b20*/  SHF.L.U32 R12, R9, R12, RZ ;  /* 0x0000000c090c7219 */ /* 0x000fe400000006ff */
[----:B------:R-:W-:Y:S02]  /*0b30*/  SEL R10, R11, RZ, P2 ;  /* 0x000000ff0b0a7207 */ /* 0x000fe40001000000 */
[----:B------:R-:W-:Y:S02]  /*0b40*/  ISETP.NE.AND P1, PT, R12, RZ, P1 ;  /* 0x000000ff0c00720c */ /* 0x000fe40000f25270 */
[----:B------:R-:W-:Y:S02]  /*0b50*/  SHF.R.U32.HI R10, RZ, R10, R9 ;  /* 0x0000000aff0a7219 */ /* 0x000fe40000011609 */
[----:B------:R-:W-:-:S02]  /*0b60*/  PLOP3.LUT P0, PT, P0, P1, PT, 0xf8, 0x8f ;  /* 0x00000000008f781c */ /* 0x000fc40000703f70 */
[----:B------:R-:W-:Y:S02]  /*0b70*/  SHF.R.U32.HI R12, RZ, 0x1, R10 ;  /* 0x00000001ff0c7819 */ /* 0x000fe4000001160a */
[----:B------:R-:W-:-:S04]  /*0b80*/  SEL R7, RZ, 0x1, !P0 ;  /* 0x00000001ff077807 */ /* 0x000fc80004000000 */
[----:B------:R-:W-:-:S04]  /*0b90*/  LOP3.LUT R7, R7, 0x1, R12, 0xf8, !PT ;  /* 0x0000000107077812 */ /* 0x000fc800078ef80c */
[----:B------:R-:W-:-:S05]  /*0ba0*/  LOP3.LUT R7, R7, R10, RZ, 0xc0, !PT ;  /* 0x0000000a07077212 */ /* 0x000fca00078ec0ff */
[----:B------:R-:W-:-:S05]  /*0bb0*/  IMAD.IADD R7, R12, 0x1, R7 ;  /* 0x000000010c077824 */ /* 0x000fca00078e0207 */
[----:B------:R-:W-:Y:S01]  /*0bc0*/  LOP3.LUT R0, R7, R0, RZ, 0xfc, !PT ;  /* 0x0000000007007212 */ /* 0x000fe200078efcff */
[----:B------:R-:W-:Y:S06]  /*0bd0*/  BRA `(.L_x_123) ;  /* 0x0000000000107947 */ /* 0x000fec0003800000 */
.L_x_122:
[----:B------:R-:W-:-:S04]  /*0be0*/  LOP3.LUT R0, R0, 0x80000000, RZ, 0xc0, !PT ;  /* 0x8000000000007812 */ /* 0x000fc800078ec0ff */
[----:B------:R-:W-:Y:S01]  /*0bf0*/  LOP3.LUT R0, R0, 0x7f800000, RZ, 0xfc, !PT ;  /* 0x7f80000000007812 */ /* 0x000fe200078efcff */
[----:B------:R-:W-:Y:S06]  /*0c00*/  BRA `(.L_x_123) ;  /* 0x0000000000047947 */ /* 0x000fec0003800000 */
.L_x_121:
[----:B------:R-:W-:-:S07]  /*0c10*/  LEA R0, R10, R0, 0x17 ;  /* 0x000000000a007211 */ /* 0x000fce00078eb8ff */
.L_x_123:
[----:B------:R-:W-:Y:S05]  /*0c20*/  BSYNC.RECONVERGENT B2 ;  /* 0x0000000000027941 */ /* 0x000fea0003800200 */
.L_x_120:
[----:B------:R-:W-:Y:S05]  /*0c30*/  BRA `(.L_x_124) ;  /* 0x0000000000207947 */ /* 0x000fea0003800000 */
.L_x_119:
[----:B------:R-:W-:-:S04]  /*0c40*/  LOP3.LUT R0, R11, 0x80000000, R0, 0x48, !PT ;  /* 0x800000000b007812 */ /* 0x000fc800078e4800 */
[----:B------:R-:W-:Y:S01]  /*0c50*/  LOP3.LUT R0, R0, 0x7f800000, RZ, 0xfc, !PT ;  /* 0x7f80000000007812 */ /* 0x000fe200078efcff */
[----:B------:R-:W-:Y:S06]  /*0c60*/  BRA `(.L_x_124) ;  /* 0x0000000000147947 */ /* 0x000fec0003800000 */
.L_x_118:
[----:B------:R-:W-:Y:S01]  /*0c70*/  LOP3.LUT R0, R11, 0x80000000, R0, 0x48, !PT ;  /* 0x800000000b007812 */ /* 0x000fe200078e4800 */
[----:B------:R-:W-:Y:S06]  /*0c80*/  BRA `(.L_x_124) ;  /* 0x00000000000c7947 */ /* 0x000fec0003800000 */
.L_x_117:
[----:B------:R-:W0:Y:S01]  /*0c90*/  MUFU.RSQ R0, -QNAN ;  /* 0xffc0000000007908 */ /* 0x000e220000001400 */
[----:B------:R-:W-:Y:S05]  /*0ca0*/  BRA `(.L_x_124) ;  /* 0x0000000000047947 */ /* 0x000fea0003800000 */
.L_x_116:
[----:B------:R-:W-:-:S07]  /*0cb0*/  FADD.FTZ R0, R0, R3 ;  /* 0x0000000300007221 */ /* 0x000fce0000010000 */
.L_x_124:
[----:B------:R-:W-:Y:S05]  /*0cc0*/  BSYNC.RECONVERGENT B1 ;  /* 0x0000000000017941 */ /* 0x000fea0003800200 */
.L_x_114:
[----:B------:R-:W-:-:S04]  /*0cd0*/  IMAD.MOV.U32 R9, RZ, RZ, 0x0 ;  /* 0x00000000ff097424 */ /* 0x000fc800078e00ff */
[----:B0-----:R-:W-:Y:S05]  /*0ce0*/  RET.REL.NODEC R8 `(_Z24computeMortonCodesKernelPKfS0_S0_PfPjPii) ;  /* 0xfffffff008c47950 */ /* 0x001fea0003c3ffff */
.L_x_125:
        /* <DEDUP_REMOVED lines=9> */
.L_x_136:


//--------------------- .text._Z24computeBoundingBoxKernelPKfS0_S0_iPf --------------------------
	.section	.text._Z24computeBoundingBoxKernelPKfS0_S0_iPf,"ax",@progbits
	.align	128
        .global         _Z24computeBoundingBoxKernelPKfS0_S0_iPf
        .type           _Z24computeBoundingBoxKernelPKfS0_S0_iPf,@function
        .size           _Z24computeBoundingBoxKernelPKfS0_S0_iPf,(.L_x_143 - _Z24computeBoundingBoxKernelPKfS0_S0_iPf)
        .other          _Z24computeBoundingBoxKernelPKfS0_S0_iPf,@"STO_CUDA_ENTRY STV_DEFAULT"
_Z24computeBoundingBoxKernelPKfS0_S0_iPf:
.text._Z24computeBoundingBoxKernelPKfS0_S0_iPf:
[----:B------:R-:W-:Y:S01]  /*0000*/  LDC R1, c[0x0][0x37c] ;  /* 0x0000df00ff017b82 */ /* 0x000fe20000000800 */
[----:B------:R-:W0:Y:S07]  /*0010*/  S2R R0, SR_TID.X ;  /* 0x0000000000007919 */ /* 0x000e2e0000002100 */
[----:B------:R-:W0:Y:S02]  /*0020*/  S2UR UR4, SR_CTAID.X ;  /* 0x00000000000479c3 */ /* 0x000e240000002500 */
[----:B0-----:R-:W-:-:S13]  /*0030*/  LOP3.LUT P0, RZ, R0, UR4, RZ, 0xfc, !PT ;  /* 0x0000000400ff7c12 */ /* 0x001fda000f80fcff */
[----:B------:R-:W-:Y:S05]  /*0040*/  @P0 EXIT ;  /* 0x000000000000094d */ /* 0x000fea0003800000 */
[----:B------:R-:W0:Y:S01]  /*0050*/  LDC R8, c[0x0][0x398] ;  /* 0x0000e600ff087b82 */ /* 0x000e220000000800 */
[----:B------:R-:W1:Y:S01]  /*0060*/  LDCU.64 UR12, c[0x0][0x358] ;  /* 0x00006b00ff0c77ac */ /* 0x000e620008000a00 */
[----:B------:R-:W-:Y:S02]  /*0070*/  IMAD.MOV.U32 R18, RZ, RZ, -0x2feafd07 ;  /* 0xd01502f9ff127424 */ /* 0x000fe400078e00ff */
[----:B------:R-:W-:Y:S02]  /*0080*/  IMAD.MOV.U32 R19, RZ, RZ, 0x501502f9 ;  /* 0x501502f9ff137424 */ /* 0x000fe400078e00ff */
[----:B------:R-:W-:Y:S02]  /*0090*/  IMAD.MOV.U32 R0, RZ, RZ, 0x501502f9 ;  /* 0x501502f9ff007424 */ /* 0x000fe400078e00ff */
[----:B------:R-:W-:Y:S02]  /*00a0*/  IMAD.MOV.U32 R12, RZ, RZ, 0x501502f9 ;  /* 0x501502f9ff0c7424 */ /* 0x000fe400078e00ff */
[----:B------:R-:W-:-:S02]  /*00b0*/  IMAD.MOV.U32 R13, RZ, RZ, -0x2feafd07 ;  /* 0xd01502f9ff0d7424 */ /* 0x000fc400078e00ff */
[----:B------:R-:W-:Y:S01]  /*00c0*/  IMAD.MOV.U32 R17, RZ, RZ, -0x2feafd07 ;  /* 0xd01502f9ff117424 */ /* 0x000fe200078e00ff */
[----:B0-----:R-:W-:-:S13]  /*00d0*/  ISETP.GE.AND P0, PT, R8, 0x1, PT ;  /* 0x000000010800780c */ /* 0x001fda0003f06270 */
[----:B-1----:R-:W-:Y:S05]  /*00e0*/  @!P0 BRA `(.L_x_126) ;  /* 0x0000000800948947 */ /* 0x002fea0003800000 */
[C---:B------:R-:W-:Y:S01]  /*00f0*/  ISETP.GE.U32.AND P1, PT, R8.reuse, 0x8, PT ;  /* 0x000000080800780c */ /* 0x040fe20003f26070 */
[----:B------:R-:W-:Y:S01]  /*0100*/  IMAD.MOV.U32 R12, RZ, RZ, 0x501502f9 ;  /* 0x501502f9ff0c7424 */ /* 0x000fe200078e00ff */
[----:B------:R-:W-:Y:S01]  /*0110*/  LOP3.LUT R9, R8, 0x7, RZ, 0xc0, !PT ;  /* 0x0000000708097812 */ /* 0x000fe200078ec0ff */
[----:B------:R-:W-:Y:S02]  /*0120*/  IMAD.MOV.U32 R17, RZ, RZ, -0x2feafd07 ;  /* 0xd01502f9ff117424 */ /* 0x000fe400078e00ff */
[----:B------:R-:W-:Y:S01]  /*0130*/  IMAD.MOV.U32 R10, RZ, RZ, RZ ;  /* 0x000000ffff0a7224 */ /* 0x000fe200078e00ff */
[----:B------:R-:W-:Y:S01]  /*0140*/  ISETP.NE.AND P0, PT, R9, RZ, PT ;  /* 0x000000ff0900720c */ /* 0x000fe20003f05270 */
[----:B------:R-:W-:Y:S02]  /*0150*/  IMAD.MOV.U32 R13, RZ, RZ, -0x2feafd07 ;  /* 0xd01502f9ff0d7424 */ /* 0x000fe400078e00ff */
[----:B------:R-:W-:Y:S02]  /*0160*/  IMAD.MOV.U32 R18, RZ, RZ, -0x2feafd07 ;  /* 0xd01502f9ff127424 */ /* 0x000fe400078e00ff */
[----:B------:R-:W-:-:S02]  /*0170*/  IMAD.MOV.U32 R0, RZ, RZ, 0x501502f9 ;  /* 0x501502f9ff007424 */ /* 0x000fc400078e00ff */
[----:B------:R-:W-:Y:S01]  /*0180*/  IMAD.MOV.U32 R19, RZ, RZ, 0x501502f9 ;  /* 0x501502f9ff137424 */ /* 0x000fe200078e00ff */
[----:B------:R-:W-:Y:S06]  /*0190*/  @!P1 BRA `(.L_x_127) ;  /* 0x0000000400409947 */ /* 0x000fec0003800000 */
[----:B------:R-:W0:Y:S01]  /*01a0*/  LDCU.128 UR4, c[0x0][0x380] ;  /* 0x00007000ff0477ac */ /* 0x000e220008000c00 */
[----:B------:R-:W-:Y:S01]  /*01b0*/  LOP3.LUT R10, R8, 0x7ffffff8, RZ, 0xc0, !PT ;  /* 0x7ffffff8080a7812 */ /* 0x000fe200078ec0ff */
[----:B------:R-:W-:Y:S01]  /*01c0*/  IMAD.MOV.U32 R12, RZ, RZ, 0x501502f9 ;  /* 0x501502f9ff0c7424 */ /* 0x000fe200078e00ff */
[----:B------:R-:W1:Y:S01]  /*01d0*/  LDCU.64 UR10, c[0x0][0x390] ;  /* 0x00007200ff0a77ac */ /* 0x000e620008000a00 */
[----:B------:R-:W-:Y:S02]  /*01e0*/  IMAD.MOV.U32 R17, RZ, RZ, -0x2feafd07 ;  /* 0xd01502f9ff117424 */ /* 0x000fe400078e00ff */
[----:B------:R-:W-:Y:S01]  /*01f0*/  IMAD.MOV R11, RZ, RZ, -R10 ;  /* 0x000000ffff0b7224 */ /* 0x000fe200078e0a0a */
[----:B0-----:R-:W-:Y:S02]  /*0200*/  UIADD3 UR8, UP0, UPT, UR4, 0x10, URZ ;  /* 0x0000001004087890 */ /* 0x001fe4000ff1e0ff */
[----:B------:R-:W-:Y:S02]  /*0210*/  UIADD3 UR6, UP1, UPT, UR6, 0x10, URZ ;  /* 0x0000001006067890 */ /* 0x000fe4000ff3e0ff */
[----:B-1----:R-:W-:-:S02]  /*0220*/  UIADD3 UR4, UP2, UPT, UR10, 0x10, URZ ;  /* 0x000000100a047890 */ /* 0x002fc4000ff5e0ff */
[----:B------:R-:W-:Y:S01]  /*0230*/  UIADD3.X UR9, UPT, UPT, URZ, UR5, URZ, UP0, !UPT ;  /* 0x00000005ff097290 */ /* 0x000fe200087fe4ff */
[----:B------:R-:W-:Y:S01]  /*0240*/  IMAD.U32 R26, RZ, RZ, UR8 ;  /* 0x00000008ff1a7e24 */ /* 0x000fe2000f8e00ff */
[----:B------:R-:W-:Y:S01]  /*0250*/  UIADD3.X UR7, UPT, UPT, URZ, UR7, URZ, UP1, !UPT ;  /* 0x00000007ff077290 */ /* 0x000fe20008ffe4ff */
[----:B------:R-:W-:Y:S01]  /*0260*/  IMAD.U32 R25, RZ, RZ, UR6 ;  /* 0x00000006ff197e24 */ /* 0x000fe2000f8e00ff */
[----:B------:R-:W-:Y:S01]  /*0270*/  UIADD3.X UR5, UPT, UPT, URZ, UR11, URZ, UP2, !UPT ;  /* 0x0000000bff057290 */ /* 0x000fe200097fe4ff */
[----:B------:R-:W-:Y:S02]  /*0280*/  IMAD.U32 R24, RZ, RZ, UR4 ;  /* 0x00000004ff187e24 */ /* 0x000fe4000f8e00ff */
[----:B------:R-:W-:Y:S02]  /*0290*/  IMAD.U32 R29, RZ, RZ, UR9 ;  /* 0x00000009ff1d7e24 */ /* 0x000fe4000f8e00ff */
[----:B------:R-:W-:Y:S02]  /*02a0*/  IMAD.U32 R28, RZ, RZ, UR7 ;  /* 0x00000007ff1c7e24 */ /* 0x000fe4000f8e00ff */
[----:B------:R-:W-:-:S07]  /*02b0*/  IMAD.U32 R3, RZ, RZ, UR5 ;  /* 0x00000005ff037e24 */ /* 0x000fce000f8e00ff */
.L_x_128:
[----:B------:R-:W-:Y:S02]  /*02c0*/  IMAD.MOV.U32 R6, RZ, RZ, R25 ;  /* 0x000000ffff067224 */ /* 0x000fe400078e0019 */
[----:B------:R-:W-:Y:S02]  /*02d0*/  IMAD.MOV.U32 R7, RZ, RZ, R28 ;  /* 0x000000ffff077224 */ /* 0x000fe400078e001c */
[----:B------:R-:W-:Y:S02]  /*02e0*/  IMAD.MOV.U32 R4, RZ, RZ, R26 ;  /* 0x000000ffff047224 */ /* 0x000fe400078e001a */
[----:B------:R-:W-:Y:S01]  /*02f0*/  IMAD.MOV.U32 R5, RZ, RZ, R29 ;  /* 0x000000ffff057224 */ /* 0x000fe200078e001d */
[----:B------:R-:W2:Y:S04]  /*0300*/  LDG.E R25, desc[UR12][R6.64+-0x10] ;  /* 0xfffff00c06197981 */ /* 0x000ea8000c1e1900 */
[----:B------:R-:W2:Y:S04]  /*0310*/  LDG.E R16, desc[UR12][R6.64+-0xc] ;  /* 0xfffff40c06107981 */ /* 0x000ea8000c1e1900 */
[----:B------:R-:W3:Y:S04]  /*0320*/  LDG.E R14, desc[UR12][R4.64+-0x10] ;  /* 0xfffff00c040e7981 */ /* 0x000ee8000c1e1900 */
[----:B------:R-:W3:Y:S01]  /*0330*/  LDG.E R15, desc[UR12][R4.64+-0xc] ;  /* 0xfffff40c040f7981 */ /* 0x000ee2000c1e1900 */
[----:B------:R-:W-:-:S03]  /*0340*/  IMAD.MOV.U32 R2, RZ, RZ, R24 ;  /* 0x000000ffff027224 */ /* 0x000fc600078e0018 */
[----:B------:R-:W4:Y:S04]  /*0350*/  LDG.E R22, desc[UR12][R4.64+-0x8] ;  /* 0xfffff80c04167981 */ /* 0x000f28000c1e1900 */
[----:B------:R-:W5:Y:S04]  /*0360*/  LDG.E R24, desc[UR12][R2.64+-0x10] ;  /* 0xfffff00c02187981 */ /* 0x000f68000c1e1900 */
[----:B------:R-:W5:Y:S04]  /*0370*/  LDG.E R27, desc[UR12][R2.64+-0xc] ;  /* 0xfffff40c021b7981 */ /* 0x000f68000c1e1900 */
[----:B------:R-:W4:Y:S04]  /*0380*/  LDG.E R29, desc[UR12][R4.64+-0x4] ;  /* 0xfffffc0c041d7981 */ /* 0x000f28000c1e1900 */
[----:B------:R-:W4:Y:S04]  /*0390*/  LDG.E R21, desc[UR12][R6.64+-0x4] ;  /* 0xfffffc0c06157981 */ /* 0x000f28000c1e1900 */
[----:B------:R-:W4:Y:S01]  /*03a0*/  LDG.E R20, desc[UR12][R4.64] ;  /* 0x0000000c04147981 */ /* 0x000f22000c1e1900 */
[----:B--2---:R-:W-:-:S02]  /*03b0*/  FMNMX3 R23, R0, R25, R16, PT ;  /* 0x0000001900177276 */ /* 0x004fc40003800010 */
[----:B------:R-:W-:Y:S01]  /*03c0*/  FMNMX3 R25, R13, R25, R16, !PT ;  /* 0x000000190d197276 */ /* 0x000fe20007800010 */
[----:B------:R-:W2:Y:S04]  /*03d0*/  LDG.E R0, desc[UR12][R6.64+-0x8] ;  /* 0xfffff80c06007981 */ /* 0x000ea8000c1e1900 */
[----:B------:R-:W2:Y:S01]  /*03e0*/  LDG.E R16, desc[UR12][R2.64+-0x8] ;  /* 0xfffff80c02107981 */ /* 0x000ea2000c1e1900 */
[-CC-:B---3--:R-:W-:Y:S02]  /*03f0*/  FMNMX3 R19, R19, R14.reuse, R15.reuse, PT ;  /* 0x0000000e13137276 */ /* 0x188fe4000380000f */
[----:B------:R-:W-:Y:S01]  /*0400*/  FMNMX3 R18, R18, R14, R15, !PT ;  /* 0x0000000e12127276 */ /* 0x000fe2000780000f */
[----:B------:R-:W3:Y:S04]  /*0410*/  LDG.E R13, desc[UR12][R4.64+0x4] ;  /* 0x0000040c040d7981 */ /* 0x000ee8000c1e1900 */
[----:B------:R-:W3:Y:S01]  /*0420*/  LDG.E R15, desc[UR12][R2.64+-0x4] ;  /* 0xfffffc0c020f7981 */ /* 0x000ee2000c1e1900 */
[----:B-----5:R-:W-:-:S02]  /*0430*/  FMNMX3 R14, R12, R24, R27, PT ;  /* 0x000000180c0e7276 */ /* 0x020fc4000380001b */
[----:B------:R-:W-:Y:S02]  /*0440*/  FMNMX3 R17, R17, R24, R27, !PT ;  /* 0x0000001811117276 */ /* 0x000fe4000780001b */
[----:B------:R-:W5:Y:S04]  /*0450*/  LDG.E R24, desc[UR12][R6.64] ;  /* 0x0000000c06187981 */ /* 0x000f68000c1e1900 */
[----:B------:R-:W5:Y:S01]  /*0460*/  LDG.E R27, desc[UR12][R6.64+0x4] ;  /* 0x0000040c061b7981 */ /* 0x000f62000c1e1900 */
[-CC-:B----4-:R-:W-:Y:S02]  /*0470*/  FMNMX3 R19, R19, R22.reuse, R29.reuse, PT ;  /* 0x0000001613137276 */ /* 0x190fe4000380001d */
[----:B------:R-:W-:Y:S02]  /*0480*/  FMNMX3 R12, R18, R22, R29, !PT ;  /* 0x00000016120c7276 */ /* 0x000fe4000780001d */
[----:B------:R-:W4:Y:S04]  /*0490*/  LDG.E R18, desc[UR12][R2.64+0x4] ;  /* 0x0000040c02127981 */ /* 0x000f28000c1e1900 */
[----:B------:R-:W4:Y:S01]  /*04a0*/  LDG.E R22, desc[UR12][R4.64+0xc] ;  /* 0x00000c0c04167981 */ /* 0x000f22000c1e1900 */
[----:B--2---:R-:W-:-:S02]  /*04b0*/  FMNMX3 R23, R23, R0, R21, PT ;  /* 0x0000000017177276 */ /* 0x004fc40003800015 */
[----:B------:R-:W-:Y:S02]  /*04c0*/  FMNMX3 R25, R25, R0, R21, !PT ;  /* 0x0000000019197276 */ /* 0x000fe40007800015 */
[----:B------:R-:W4:Y:S01]  /*04d0*/  LDG.E R21, desc[UR12][R4.64+0x8] ;  /* 0x0000080c04157981 */ /* 0x000f22000c1e1900 */
[----:B---3--:R-:W-:Y:S02]  /*04e0*/  FMNMX3 R19, R19, R20, R13, PT ;  /* 0x0000001413137276 */ /* 0x008fe4000380000d */
[-CC-:B------:R-:W-:Y:S02]  /*04f0*/  FMNMX3 R0, R14, R16.reuse, R15.reuse, PT ;  /* 0x000000100e007276 */ /* 0x180fe4000380000f */
[----:B------:R-:W-:Y:S01]  /*0500*/  FMNMX3 R16, R17, R16, R15, !PT ;  /* 0x0000001011107276 */ /* 0x000fe2000780000f */
[----:B------:R-:W2:Y:S01]  /*0510*/  LDG.E R14, desc[UR12][R2.64+0x8] ;  /* 0x0000080c020e7981 */ /* 0x000ea2000c1e1900 */
[----:B------:R-:W-:-:S03]  /*0520*/  FMNMX3 R20, R12, R20, R13, !PT ;  /* 0x000000140c147276 */ /* 0x000fc6000780000d */
[----:B------:R-:W3:Y:S04]  /*0530*/  LDG.E R17, desc[UR12][R2.64] ;  /* 0x0000000c02117981 */ /* 0x000ee8000c1e1900 */
[----:B------:R-:W2:Y:S04]  /*0540*/  LDG.E R12, desc[UR12][R6.64+0x8] ;  /* 0x0000080c060c7981 */ /* 0x000ea8000c1e1900 */
[----:B------:R-:W2:Y:S04]  /*0550*/  LDG.E R13, desc[UR12][R6.64+0xc] ;  /* 0x00000c0c060d7981 */ /* 0x000ea8000c1e1900 */
[----:B------:R0:W2:Y:S01]  /*0560*/  LDG.E R15, desc[UR12][R2.64+0xc] ;  /* 0x00000c0c020f7981 */ /* 0x0000a2000c1e1900 */
[----:B------:R-:W-:-:S02]  /*0570*/  IADD3 R26, P1, PT, R4, 0x20, RZ ;  /* 0x00000020041a7810 */ /* 0x000fc40007f3e0ff */
[-CC-:B-----5:R-:W-:Y:S02]  /*0580*/  FMNMX3 R23, R23, R24.reuse, R27.reuse, PT ;  /* 0x0000001817177276 */ /* 0x1a0fe4000380001b */
[----:B------:R-:W-:Y:S01]  /*0590*/  FMNMX3 R27, R25, R24, R27, !PT ;  /* 0x00000018191b7276 */ /* 0x000fe2000780001b */
[----:B------:R-:W-:Y:S01]  /*05a0*/  IMAD.X R29, RZ, RZ, R5, P1 ;  /* 0x000000ffff1d7224 */ /* 0x000fe200008e0605 */
[----:B------:R-:W-:Y:S01]  /*05b0*/  IADD3 R24, P1, PT, R2, 0x20, RZ ;  /* 0x0000002002187810 */ /* 0x000fe20007f3e0ff */
[----:B------:R-:W-:-:S04]  /*05c0*/  VIADD R11, R11, 0x8 ;  /* 0x000000080b0b7836 */ /* 0x000fc80000000000 */
[----:B0-----:R-:W-:Y:S01]  /*05d0*/  IMAD.X R3, RZ, RZ, R3, P1 ;  /* 0x000000ffff037224 */ /* 0x001fe200008e0603 */
[----:B------:R-:W-:Y:S02]  /*05e0*/  ISETP.NE.AND P1, PT, R11, RZ, PT ;  /* 0x000000ff0b00720c */ /* 0x000fe40003f25270 */
[----:B------:R-:W-:-:S05]  /*05f0*/  IADD3 R25, P2, PT, R6, 0x20, RZ ;  /* 0x0000002006197810 */ /* 0x000fca0007f5e0ff */
[----:B------:R-:W-:Y:S01]  /*0600*/  IMAD.X R28, RZ, RZ, R7, P2 ;  /* 0x000000ffff1c7224 */ /* 0x000fe200010e0607 */
[----:B----4-:R-:W-:Y:S02]  /*0610*/  FMNMX3 R19, R19, R21, R22, PT ;  /* 0x0000001513137276 */ /* 0x010fe40003800016 */
[-CC-:B---3--:R-:W-:Y:S02]  /*0620*/  FMNMX3 R4, R0, R17.reuse, R18.reuse, PT ;  /* 0x0000001100047276 */ /* 0x188fe40003800012 */
[----:B------:R-:W-:Y:S02]  /*0630*/  FMNMX3 R16, R16, R17, R18, !PT ;  /* 0x0000001110107276 */ /* 0x000fe40007800012 */
[----:B------:R-:W-:Y:S02]  /*0640*/  FMNMX3 R18, R20, R21, R22, !PT ;  /* 0x0000001514127276 */ /* 0x000fe40007800016 */
[-CC-:B--2---:R-:W-:Y:S02]  /*0650*/  FMNMX3 R0, R23, R12.reuse, R13.reuse, PT ;  /* 0x0000000c17007276 */ /* 0x184fe4000380000d */
[----:B------:R-:W-:-:S02]  /*0660*/  FMNMX3 R13, R27, R12, R13, !PT ;  /* 0x0000000c1b0d7276 */ /* 0x000fc4000780000d */
[-CC-:B------:R-:W-:Y:S02]  /*0670*/  FMNMX3 R12, R4, R14.reuse, R15.reuse, PT ;  /* 0x0000000e040c7276 */ /* 0x180fe4000380000f */
[----:B------:R-:W-:Y:S01]  /*0680*/  FMNMX3 R17, R16, R14, R15, !PT ;  /* 0x0000000e10117276 */ /* 0x000fe2000780000f */
[----:B------:R-:W-:Y:S06]  /*0690*/  @P1 BRA `(.L_x_128) ;  /* 0xfffffffc00081947 */ /* 0x000fec000383ffff */
.L_x_127:
[----:B------:R-:W-:Y:S05]  /*06a0*/  @!P0 BRA `(.L_x_126) ;  /* 0x0000000400248947 */ /* 0x000fea0003800000 */
[----:B------:R-:W-:Y:S02]  /*06b0*/  ISETP.GE.U32.AND P0, PT, R9, 0x4, PT ;  /* 0x000000040900780c */ /* 0x000fe40003f06070 */
[----:B------:R-:W-:-:S04]  /*06c0*/  LOP3.LUT R21, R8, 0x3, RZ, 0xc0, !PT ;  /* 0x0000000308157812 */ /* 0x000fc800078ec0ff */
[----:B------:R-:W-:-:S07]  /*06d0*/  ISETP.NE.AND P1, PT, R21, RZ, PT ;  /* 0x000000ff1500720c */ /* 0x000fce0003f25270 */
[----:B------:R-:W-:Y:S06]  /*06e0*/  @!P0 BRA `(.L_x_129) ;  /* 0x00000000007c8947 */ /* 0x000fec0003800000 */
[----:B------:R-:W0:Y:S08]  /*06f0*/  LDC.64 R2, c[0x0][0x388] ;  /* 0x0000e200ff027b82 */ /* 0x000e300000000a00 */
[----:B------:R-:W1:Y:S08]  /*0700*/  LDC.64 R6, c[0x0][0x380] ;  /* 0x0000e000ff067b82 */ /* 0x000e700000000a00 */
[----:B------:R-:W2:Y:S01]  /*0710*/  LDC.64 R4, c[0x0][0x390] ;  /* 0x0000e400ff047b82 */ /* 0x000ea20000000a00 */
[----:B0-----:R-:W-:-:S05]  /*0720*/  IMAD.WIDE.U32 R2, R10, 0x4, R2 ;  /* 0x000000040a027825 */ /* 0x001fca00078e0002 */
[----:B------:R-:W3:Y:S01]  /*0730*/  LDG.E R20, desc[UR12][R2.64] ;  /* 0x0000000c02147981 */ /* 0x000ee2000c1e1900 */
[----:B-1----:R-:W-:-:S03]  /*0740*/  IMAD.WIDE.U32 R6, R10, 0x4, R6 ;  /* 0x000000040a067825 */ /* 0x002fc600078e0006 */
[----:B------:R-:W3:Y:S04]  /*0750*/  LDG.E R23, desc[UR12][R2.64+0x4] ;  /* 0x0000040c02177981 */ /* 0x000ee8000c1e1900 */
[----:B------:R-:W4:Y:S01]  /*0760*/  LDG.E R16, desc[UR12][R6.64] ;  /* 0x0000000c06107981 */ /* 0x000f22000c1e1900 */
[----:B--2---:R-:W-:-:S03]  /*0770*/  IMAD.WIDE.U32 R4, R10, 0x4, R4 ;  /* 0x000000040a047825 */ /* 0x004fc600078e0004 */
[----:B------:R-:W4:Y:S04]  /*0780*/  LDG.E R15, desc[UR12][R6.64+0x4] ;  /* 0x0000040c060f7981 */ /* 0x000f28000c1e1900 */
[----:B------:R-:W2:Y:S04]  /*0790*/  LDG.E R14, desc[UR12][R4.64] ;  /* 0x0000000c040e7981 */ /* 0x000ea8000c1e1900 */
[----:B------:R-:W2:Y:S04]  /*07a0*/  LDG.E R11, desc[UR12][R4.64+0x4] ;  /* 0x0000040c040b7981 */ /* 0x000ea8000c1e1900 */
[----:B------:R-:W5:Y:S04]  /*07b0*/  LDG.E R22, desc[UR12][R6.64+0x8] ;  /* 0x0000080c06167981 */ /* 0x000f68000c1e1900 */
[----:B------:R-:W5:Y:S04]  /*07c0*/  LDG.E R25, desc[UR12][R6.64+0xc] ;  /* 0x00000c0c06197981 */ /* 0x000f68000c1e1900 */
[----:B------:R-:W5:Y:S04]  /*07d0*/  LDG.E R9, desc[UR12][R2.64+0x8] ;  /* 0x0000080c02097981 */ /* 0x000f68000c1e1900 */
[----:B------:R-:W5:Y:S04]  /*07e0*/  LDG.E R26, desc[UR12][R2.64+0xc] ;  /* 0x00000c0c021a7981 */ /* 0x000f68000c1e1900 */
[----:B------:R-:W5:Y:S04]  /*07f0*/  LDG.E R24, desc[UR12][R4.64+0x8] ;  /* 0x0000080c04187981 */ /* 0x000f68000c1e1900 */
[----:B------:R-:W5:Y:S01]  /*0800*/  LDG.E R27, desc[UR12][R4.64+0xc] ;  /* 0x00000c0c041b7981 */ /* 0x000f62000c1e1900 */
[----:B------:R-:W-:Y:S01]  /*0810*/  VIADD R10, R10, 0x4 ;  /* 0x000000040a0a7836 */ /* 0x000fe20000000000 */
[----:B---3--:R-:W-:-:S02]  /*0820*/  FMNMX3 R0, R0, R20, R23, PT ;  /* 0x0000001400007276 */ /* 0x008fc40003800017 */
[----:B------:R-:W-:Y:S02]  /*0830*/  FMNMX3 R20, R13, R20, R23, !PT ;  /* 0x000000140d147276 */ /* 0x000fe40007800017 */
[-CC-:B----4-:R-:W-:Y:S02]  /*0840*/  FMNMX3 R19, R19, R16.reuse, R15.reuse, PT ;  /* 0x0000001013137276 */ /* 0x190fe4000380000f */
[----:B------:R-:W-:Y:S02]  /*0850*/  FMNMX3 R18, R18, R16, R15, !PT ;  /* 0x0000001012127276 */ /* 0x000fe4000780000f */
[-CC-:B--2---:R-:W-:Y:S02]  /*0860*/  FMNMX3 R12, R12, R14.reuse, R11.reuse, PT ;  /* 0x0000000e0c0c7276 */ /* 0x184fe4000380000b */
[----:B------:R-:W-:Y:S02]  /*0870*/  FMNMX3 R17, R17, R14, R11, !PT ;  /* 0x0000000e11117276 */ /* 0x000fe4000780000b */
[----:B-----5:R-:W-:-:S02]  /*0880*/  FMNMX3 R19, R19, R22, R25, PT ;  /* 0x0000001613137276 */ /* 0x020fc40003800019 */
[----:B------:R-:W-:Y:S02]  /*0890*/  FMNMX3 R18, R18, R22, R25, !PT ;  /* 0x0000001612127276 */ /* 0x000fe40007800019 */
[-CC-:B------:R-:W-:Y:S02]  /*08a0*/  FMNMX3 R0, R0, R9.reuse, R26.reuse, PT ;  /* 0x0000000900007276 */ /* 0x180fe4000380001a */
[----:B------:R-:W-:Y:S02]  /*08b0*/  FMNMX3 R13, R20, R9, R26, !PT ;  /* 0x00000009140d7276 */ /* 0x000fe4000780001a */
[-CC-:B------:R-:W-:Y:S02]  /*08c0*/  FMNMX3 R12, R12, R24.reuse, R27.reuse, PT ;  /* 0x000000180c0c7276 */ /* 0x180fe4000380001b */
[----:B------:R-:W-:-:S07]  /*08d0*/  FMNMX3 R17, R17, R24, R27, !PT ;  /* 0x0000001811117276 */ /* 0x000fce000780001b */
.L_x_129:
[----:B------:R-:W-:Y:S05]  /*08e0*/  @!P1 BRA `(.L_x_126) ;  /* 0x0000000000949947 */ /* 0x000fea0003800000 */
[----:B------:R-:W-:Y:S01]  /*08f0*/  ISETP.NE.AND P0, PT, R21, 0x1, PT ;  /* 0x000000011500780c */ /* 0x000fe20003f05270 */
[----:B------:R-:W0:Y:S01]  /*0900*/  LDC.64 R14, c[0x0][0x380] ;  /* 0x0000e000ff0e7b82 */ /* 0x000e220000000a00 */
[----:B------:R-:W-:-:S04]  /*0910*/  LOP3.LUT R8, R8, 0x1, RZ, 0xc0, !PT ;  /* 0x0000000108087812 */ /* 0x000fc800078ec0ff */
[----:B------:R-:W-:-:S03]  /*0920*/  ISETP.NE.U32.AND P1, PT, R8, 0x1, PT ;  /* 0x000000010800780c */ /* 0x000fc60003f25070 */
[----:B------:R-:W1:Y:S08]  /*0930*/  LDC.64 R20, c[0x0][0x380] ;  /* 0x0000e000ff147b82 */ /* 0x000e700000000a00 */
[----:B------:R-:W2:Y:S08]  /*0940*/  LDC.64 R8, c[0x0][0x388] ;  /* 0x0000e200ff087b82 */ /* 0x000eb00000000a00 */
[----:B------:R-:W3:Y:S08]  /*0950*/  @P0 LDC.64 R4, c[0x0][0x390] ;  /* 0x0000e400ff040b82 */ /* 0x000ef00000000a00 */
[----:B------:R-:W4:Y:S01]  /*0960*/  LDC.64 R6, c[0x0][0x388] ;  /* 0x0000e200ff067b82 */ /* 0x000f220000000a00 */
[----:B-1----:R-:W-:-:S05]  /*0970*/  @P0 IMAD.WIDE.U32 R20, R10, 0x4, R20 ;  /* 0x000000040a140825 */ /* 0x002fca00078e0014 */
[----:B------:R-:W5:Y:S02]  /*0980*/  @P0 LDG.E R11, desc[UR12][R20.64] ;  /* 0x0000000c140b0981 */ /* 0x000f64000c1e1900 */
[----:B------:R-:W1:Y:S01]  /*0990*/  @!P1 LDC.64 R2, c[0x0][0x390] ;  /* 0x0000e400ff029b82 */ /* 0x000e620000000a00 */
[C---:B--2---:R-:W-:Y:S01]  /*09a0*/  @P0 IMAD.WIDE.U32 R8, R10.reuse, 0x4, R8 ;  /* 0x000000040a080825 */ /* 0x044fe200078e0008 */
[----:B------:R-:W5:Y:S04]  /*09b0*/  @P0 LDG.E R22, desc[UR12][R20.64+0x4] ;  /* 0x0000040c14160981 */ /* 0x000f68000c1e1900 */
[----:B------:R-:W2:Y:S01]  /*09c0*/  @P0 LDG.E R16, desc[UR12][R8.64] ;  /* 0x0000000c08100981 */ /* 0x000ea2000c1e1900 */
[----:B---3--:R-:W-:-:S03]  /*09d0*/  @P0 IMAD.WIDE.U32 R4, R10, 0x4, R4 ;  /* 0x000000040a040825 */ /* 0x008fc600078e0004 */
[----:B------:R-:W2:Y:S01]  /*09e0*/  @P0 LDG.E R23, desc[UR12][R8.64+0x4] ;  /* 0x0000040c08170981 */ /* 0x000ea2000c1e1900 */
[----:B------:R-:W-:-:S03]  /*09f0*/  @P0 VIADD R10, R10, 0x2 ;  /* 0x000000020a0a0836 */ /* 0x000fc60000000000 */
[----:B------:R-:W3:Y:S01]  /*0a00*/  @P0 LDG.E R24, desc[UR12][R4.64] ;  /* 0x0000000c04180981 */ /* 0x000ee2000c1e1900 */
[----:B0-----:R-:W-:-:S03]  /*0a10*/  @!P1 IMAD.WIDE.U32 R14, R10, 0x4, R14 ;  /* 0x000000040a0e9825 */ /* 0x001fc600078e000e */
[----:B------:R-:W3:Y:S01]  /*0a20*/  @P0 LDG.E R25, desc[UR12][R4.64+0x4] ;  /* 0x0000040c04190981 */ /* 0x000ee2000c1e1900 */
[----:B----4-:R-:W-:-:S03]  /*0a30*/  @!P1 IMAD.WIDE.U32 R6, R10, 0x4, R6 ;  /* 0x000000040a069825 */ /* 0x010fc600078e0006 */
[----:B------:R-:W4:Y:S01]  /*0a40*/  @!P1 LDG.E R14, desc[UR12][R14.64] ;  /* 0x0000000c0e0e9981 */ /* 0x000f22000c1e1900 */
[----:B-1----:R-:W-:-:S03]  /*0a50*/  @!P1 IMAD.WIDE.U32 R2, R10, 0x4, R2 ;  /* 0x000000040a029825 */ /* 0x002fc600078e0002 */
[----:B------:R-:W4:Y:S04]  /*0a60*/  @!P1 LDG.E R6, desc[UR12][R6.64] ;  /* 0x0000000c06069981 */ /* 0x000f28000c1e1900 */
[----:B------:R-:W4:Y:S01]  /*0a70*/  @!P1 LDG.E R2, desc[UR12][R2.64] ;  /* 0x0000000c02029981 */ /* 0x000f22000c1e1900 */
[-CC-:B-----5:R-:W-:Y:S02]  /*0a80*/  @P0 FMNMX3 R19, R19, R11.reuse, R22.reuse, PT ;  /* 0x0000000b13130276 */ /* 0x1a0fe40003800016 */
[----:B------:R-:W-:Y:S02]  /*0a90*/  @P0 FMNMX3 R18, R18, R11, R22, !PT ;  /* 0x0000000b12120276 */ /* 0x000fe40007800016 */
[-CC-:B--2---:R-:W-:Y:S02]  /*0aa0*/  @P0 FMNMX3 R0, R0, R16.reuse, R23.reuse, PT ;  /* 0x0000001000000276 */ /* 0x184fe40003800017 */
[----:B------:R-:W-:-:S02]  /*0ab0*/  @P0 FMNMX3 R13, R13, R16, R23, !PT ;  /* 0x000000100d0d0276 */ /* 0x000fc40007800017 */
[-CC-:B---3--:R-:W-:Y:S02]  /*0ac0*/  @P0 FMNMX3 R12, R12, R24.reuse, R25.reuse, PT ;  /* 0x000000180c0c0276 */ /* 0x188fe40003800019 */
[----:B------:R-:W-:Y:S02]  /*0ad0*/  @P0 FMNMX3 R17, R17, R24, R25, !PT ;  /* 0x0000001811110276 */ /* 0x000fe40007800019 */
[-C--:B----4-:R-:W-:Y:S02]  /*0ae0*/  @!P1 FMNMX R19, R19, R14.reuse, PT ;  /* 0x0000000e13139209 */ /* 0x090fe40003800000 */
[----:B------:R-:W-:Y:S02]  /*0af0*/  @!P1 FMNMX R18, R18, R14, !PT ;  /* 0x0000000e12129209 */ /* 0x000fe40007800000 */
[-C--:B------:R-:W-:Y:S02]  /*0b00*/  @!P1 FMNMX R0, R0, R6.reuse, PT ;  /* 0x0000000600009209 */ /* 0x080fe40003800000 */
[----:B------:R-:W-:-:S02]  /*0b10*/  @!P1 FMNMX R13, R13, R6, !PT ;  /* 0x000000060d0d9209 */ /* 0x000fc40007800000 */
[-C--:B------:R-:W-:Y:S02]  /*0b20*/  @!P1 FMNMX R12, R12, R2.reuse, PT ;  /* 0x000000020c0c9209 */ /* 0x080fe40003800000 */
[----:B------:R-:W-:-:S07]  /*0b30*/  @!P1 FMNMX R17, R17, R2, !PT ;  /* 0x0000000211119209 */ /* 0x000fce0007800000 */
.L_x_126:
[----:B------:R-:W0:Y:S01]  /*0b40*/  LDC.64 R2, c[0x0][0x3a0] ;  /* 0x0000e800ff027b82 */ /* 0x000e220000000a00 */
[----:B------:R-:W-:Y:S01]  /*0b50*/  FADD R18, -R19, R18 ;  /* 0x0000001213127221 */ /* 0x000fe20000000100 */
[----:B------:R-:W-:Y:S01]  /*0b60*/  FADD R13, R13, -R0 ;  /* 0x800000000d0d7221 */ /* 0x000fe20000000000 */
[----:B------:R-:W-:-:S05]  /*0b70*/  FADD R17, R17, -R12 ;  /* 0x8000000c11117221 */ /* 0x000fca0000000000 */
[----:B------:R-:W-:-:S05]  /*0b80*/  FMNMX3 R13, R13, R17, R18, !PT ;  /* 0x000000110d0d7276 */ /* 0x000fca0007800012 */
[C---:B------:R-:W-:Y:S01]  /*0b90*/  FADD R5, R13.reuse, R19 ;  /* 0x000000130d057221 */ /* 0x040fe20000000000 */
[C---:B------:R-:W-:Y:S01]  /*0ba0*/  FADD R7, R13.reuse, R0 ;  /* 0x000000000d077221 */ /* 0x040fe20000000000 */
[----:B------:R-:W-:Y:S01]  /*0bb0*/  FADD R13, R13, R12 ;  /* 0x0000000c0d0d7221 */ /* 0x000fe20000000000 */
[----:B0-----:R-:W-:Y:S04]  /*0bc0*/  STG.E desc[UR12][R2.64], R19 ;  /* 0x0000001302007986 */ /* 0x001fe8000c10190c */
[----:B------:R-:W-:Y:S04]  /*0bd0*/  STG.E desc[UR12][R2.64+0x4], R0 ;  /* 0x0000040002007986 */ /* 0x000fe8000c10190c */
[----:B------:R-:W-:Y:S04]  /*0be0*/  STG.E desc[UR12][R2.64+0x8], R12 ;  /* 0x0000080c02007986 */ /* 0x000fe8000c10190c */
[----:B------:R-:W-:Y:S04]  /*0bf0*/  STG.E desc[UR12][R2.64+0xc], R5 ;  /* 0x00000c0502007986 */ /* 0x000fe8000c10190c */
[----:B------:R-:W-:Y:S04]  /*0c00*/  STG.E desc[UR12][R2.64+0x10], R7 ;  /* 0x0000100702007986 */ /* 0x000fe8000c10190c */
[----:B------:R-:W-:Y:S01]  /*0c10*/  STG.E desc[UR12][R2.64+0x14], R13 ;  /* 0x0000140d02007986 */ /* 0x000fe2000c10190c */
[----:B------:R-:W-:Y:S05]  /*0c20*/  EXIT ;  /* 0x000000000000794d */ /* 0x000fea0003800000 */
.L_x_130:
        /* <DEDUP_REMOVED lines=13> */
.L_x_143:


//--------------------- .text._Z17bitonicSortKernelPjPiii --------------------------
	.section	.text._Z17bitonicSortKernelPjPiii,"ax",@progbits
	.align	128
        .global         _Z17bitonicSortKernelPjPiii
        .type           _Z17bitonicSortKernelPjPiii,@function
        .size           _Z17bitonicSortKernelPjPiii,(.L_x_144 - _Z17bitonicSortKernelPjPiii)
        .other          _Z17bitonicSortKernelPjPiii,@"STO_CUDA_ENTRY STV_DEFAULT"
_Z17bitonicSortKernelPjPiii:
.text._Z17bitonicSortKernelPjPiii:
[----:B------:R-:W-:Y:S01]  /*0000*/  LDC R1, c[0x0][0x37c] ;  /* 0x0000df00ff017b82 */ /* 0x000fe20000000800 */
[----:B------:R-:W0:Y:S01]  /*0010*/  S2R R11, SR_TID.X ;  /* 0x00000000000b7919 */ /* 0x000e220000002100 */
[----:B------:R-:W0:Y:S01]  /*0020*/  LDCU UR4, c[0x0][0x360] ;  /* 0x00006c00ff0477ac */ /* 0x000e220008000800 */
[----:B------:R-:W0:Y:S01]  /*0030*/  S2R R0, SR_CTAID.X ;  /* 0x0000000000007919 */ /* 0x000e220000002500 */
[----:B------:R-:W1:Y:S01]  /*0040*/  LDCU UR5, c[0x0][0x390] ;  /* 0x00007200ff0577ac */ /* 0x000e620008000800 */
[----:B0-----:R-:W-:-:S05]  /*0050*/  IMAD R11, R0, UR4, R11 ;  /* 0x00000004000b7c24 */ /* 0x001fca000f8e020b */
[----:B-1----:R-:W-:-:S04]  /*0060*/  LOP3.LUT R9, R11, UR5, RZ, 0x3c, !PT ;  /* 0x000000050b097c12 */ /* 0x002fc8000f8e3cff */
[----:B------:R-:W-:-:S13]  /*0070*/  ISETP.GT.U32.AND P0, PT, R9, R11, PT ;  /* 0x0000000b0900720c */ /* 0x000fda0003f04070 */
[----:B------:R-:W-:Y:S05]  /*0080*/  @!P0 EXIT ;  /* 0x000000000000894d */ /* 0x000fea0003800000 */
[----:B------:R-:W0:Y:S02]  /*0090*/  LDCU UR4, c[0x0][0x394] ;  /* 0x00007280ff0477ac */ /* 0x000e240008000800 */
[----:B0-----:R-:W-:Y:S01]  /*00a0*/  LOP3.LUT P0, RZ, R11, UR4, RZ, 0xc0, !PT ;  /* 0x000000040bff7c12 */ /* 0x001fe2000f80c0ff */
[----:B------:R-:W0:-:S12]  /*00b0*/  LDCU.64 UR4, c[0x0][0x358] ;  /* 0x00006b00ff0477ac */ /* 0x000e180008000a00 */
[----:B------:R-:W-:Y:S05]  /*00c0*/  @P0 BRA `(.L_x_131) ;  /* 0x0000000000440947 */ /* 0x000fea0003800000 */
[----:B------:R-:W1:Y:S02]  /*00d0*/  LDC.64 R4, c[0x0][0x380] ;  /* 0x0000e000ff047b82 */ /* 0x000e640000000a00 */
[----:B-1----:R-:W-:-:S04]  /*00e0*/  IMAD.WIDE.U32 R2, R11, 0x4, R4 ;  /* 0x000000040b027825 */ /* 0x002fc800078e0004 */
[----:B------:R-:W-:Y:S01]  /*00f0*/  IMAD.WIDE.U32 R4, R9, 0x4, R4 ;  /* 0x0000000409047825 */ /* 0x000fe200078e0004 */
[----:B0-----:R-:W2:Y:S04]  /*0100*/  LDG.E R13, desc[UR4][R2.64] ;  /* 0x00000004020d7981 */ /* 0x001ea8000c1e1900 */
[----:B------:R-:W2:Y:S02]  /*0110*/  LDG.E R0, desc[UR4][R4.64] ;  /* 0x0000000404007981 */ /* 0x000ea4000c1e1900 */
[----:B--2---:R-:W-:-:S13]  /*0120*/  ISETP.GT.U32.AND P0, PT, R13, R0, PT ;  /* 0x000000000d00720c */ /* 0x004fda0003f04070 */
[----:B------:R-:W-:Y:S05]  /*0130*/  @!P0 EXIT ;  /* 0x000000000000894d */ /* 0x000fea0003800000 */
[----:B------:R-:W0:Y:S01]  /*0140*/  LDC.64 R6, c[0x0][0x388] ;  /* 0x0000e200ff067b82 */ /* 0x000e220000000a00 */
[----:B------:R-:W-:Y:S04]  /*0150*/  STG.E desc[UR4][R2.64], R0 ;  /* 0x0000000002007986 */ /* 0x000fe8000c101904 */
[----:B------:R-:W-:Y:S01]  /*0160*/  STG.E desc[UR4][R4.64], R13 ;  /* 0x0000000d04007986 */ /* 0x000fe2000c101904 */
[----:B0-----:R-:W-:-:S04]  /*0170*/  IMAD.WIDE.U32 R8, R9, 0x4, R6 ;  /* 0x0000000409087825 */ /* 0x001fc800078e0006 */
[----:B------:R-:W-:Y:S01]  /*0180*/  IMAD.WIDE.U32 R6, R11, 0x4, R6 ;  /* 0x000000040b067825 */ /* 0x000fe200078e0006 */
[----:B------:R-:W2:Y:S04]  /*0190*/  LDG.E R15, desc[UR4][R8.64] ;  /* 0x00000004080f7981 */ /* 0x000ea8000c1e1900 */
[----:B------:R-:W3:Y:S04]  /*01a0*/  LDG.E R11, desc[UR4][R6.64] ;  /* 0x00000004060b7981 */ /* 0x000ee8000c1e1900 */
[----:B--2---:R-:W-:Y:S04]  /*01b0*/  STG.E desc[UR4][R6.64], R15 ;  /* 0x0000000f06007986 */ /* 0x004fe8000c101904 */
[----:B---3--:R-:W-:Y:S01]  /*01c0*/  STG.E desc[UR4][R8.64], R11 ;  /* 0x0000000b08007986 */ /* 0x008fe2000c101904 */
[----:B------:R-:W-:Y:S05]  /*01d0*/  EXIT ;  /* 0x000000000000794d */ /* 0x000fea0003800000 */
.L_x_131:
[----:B------:R-:W1:Y:S02]  /*01e0*/  LDC.64 R2, c[0x0][0x380] ;  /* 0x0000e000ff027b82 */ /* 0x000e640000000a00 */
[----:B-1----:R-:W-:-:S04]  /*01f0*/  IMAD.WIDE.U32 R4, R11, 0x4, R2 ;  /* 0x000000040b047825 */ /* 0x002fc800078e0002 */
[----:B------:R-:W-:Y:S01]  /*0200*/  IMAD.WIDE.U32 R2, R9, 0x4, R2 ;  /* 0x0000000409027825 */ /* 0x000fe200078e0002 */
[----:B0-----:R-:W2:Y:S04]  /*0210*/  LDG.E R13, desc[UR4][R4.64] ;  /* 0x00000004040d7981 */ /* 0x001ea8000c1e1900 */
[----:B------:R-:W2:Y:S02]  /*0220*/  LDG.E R0, desc[UR4][R2.64] ;  /* 0x0000000402007981 */ /* 0x000ea4000c1e1900 */
[----:B--2---:R-:W-:-:S13]  /*0230*/  ISETP.GE.U32.AND P0, PT, R13, R0, PT ;  /* 0x000000000d00720c */ /* 0x004fda0003f06070 */
[----:B------:R-:W-:Y:S05]  /*0240*/  @P0 EXIT ;  /* 0x000000000000094d */ /* 0x000fea0003800000 */
        /* <DEDUP_REMOVED lines=10> */
.L_x_132:
        /* <DEDUP_REMOVED lines=9> */
.L_x_144:


//--------------------- .nv.shared.reserved.0     --------------------------
	.section	.nv.shared.reserved.0,"aw",@nobits
	.weak		__nv_reservedSMEM_offset_0_alias
	.size		__nv_reservedSMEM_offset_0_alias, 0, 64
	.other		__nv_reservedSMEM_offset_0_alias,@"STO_CUDA_RESERVED_SHARED STV_DEFAULT"
__nv_reservedSMEM_offset_0_alias:
	.zero		0
	.zero		64


//--------------------- .nv.constant0._Z15integrateKernelPfS_S_S_S_S_PKfS1_S1_i --------------------------
	.section	.nv.constant0._Z15integrateKernelPfS_S_S_S_S_PKfS1_S1_i,"a",@progbits
	.sectionflags	@""
	.align	4
.nv.constant0._Z15integrateKernelPfS_S_S_S_S_PKfS1_S1_i:
	.zero		972


//--------------------- .nv.constant0._Z18computeForceKernelPKfS0_S0_PfS1_S1_PK10OctreeNodei --------------------------
	.section	.nv.constant0._Z18computeForceKernelPKfS0_S0_PfS1_S1_PK10OctreeNodei,"a",@progbits
	.sectionflags	@""
	.align	4
.nv.constant0._Z18computeForceKernelPKfS0_S0_PfS1_S1_PK10OctreeNodei:
	.zero		956


//--------------------- .nv.constant0._Z17finalizeCOMKernelP10OctreeNodei --------------------------
	.section	.nv.constant0._Z17finalizeCOMKernelP10OctreeNodei,"a",@progbits
	.sectionflags	@""
	.align	4
.nv.constant0._Z17finalizeCOMKernelP10OctreeNodei:
	.zero		908


//--------------------- .nv.constant0._Z16computeCOMKernelP10OctreeNodePKfS2_S2_S2_iPi --------------------------
	.section	.nv.constant0._Z16computeCOMKernelP10OctreeNodePKfS2_S2_S2_iPi,"a",@progbits
	.sectionflags	@""
	.align	4
.nv.constant0._Z16computeCOMKernelP10OctreeNodePKfS2_S2_S2_iPi:
	.zero		952


//--------------------- .nv.constant0._Z17buildOctreeKernelPKfS0_S0_P10OctreeNodeiPiPfS3_PKi --------------------------
	.section	.nv.constant0._Z17buildOctreeKernelPKfS0_S0_P10OctreeNodeiPiPfS3_PKi,"a",@progbits
	.sectionflags	@""
	.align	4
.nv.constant0._Z17buildOctreeKernelPKfS0_S0_P10OctreeNodeiPiPfS3_PKi:
	.zero		968


//--------------------- .nv.constant0._Z24computeMortonCodesKernelPKfS0_S0_PfPjPii --------------------------
	.section	.nv.constant0._Z24computeMortonCodesKernelPKfS0_S0_PfPjPii,"a",@progbits
	.sectionflags	@""
	.align	4
.nv.constant0._Z24computeMortonCodesKernelPKfS0_S0_PfPjPii:
	.zero		948


//--------------------- .nv.constant0._Z24computeBoundingBoxKernelPKfS0_S0_iPf --------------------------
	.section	.nv.constant0._Z24computeBoundingBoxKernelPKfS0_S0_iPf,"a",@progbits
	.sectionflags	@""
	.align	4
.nv.constant0._Z24computeBoundingBoxKernelPKfS0_S0_iPf:
	.zero		936


//--------------------- .nv.constant0._Z17bitonicSortKernelPjPiii --------------------------
	.section	.nv.constant0._Z17bitonicSortKernelPjPiii,"a",@progbits
	.sectionflags	@""
	.align	4
.nv.constant0._Z17bitonicSortKernelPjPiii:
	.zero		920


//--------------------- SYMBOLS --------------------------

	.type		.nv.reservedSmem.offset0,@object
	.size		.nv.reservedSmem.offset0,0x4
